//
// Generated by NVIDIA NVVM Compiler
//
// Compiler Build ID: CL-36424714
// Cuda compilation tools, release 13.0, V13.0.88
// Based on NVVM 20.0.0
//

.version 9.0
.target sm_100
.address_size 64

	// .globl	_Z10computeACFPKdS0_iPid
.func  (.param .align 16 .b8 func_retval0[16]) __internal_trig_reduction_slowpathd
(
	.param .b64 __internal_trig_reduction_slowpathd_param_0
)
;
.global .align 8 .b8 __cudart_i2opi_d[144] = {8, 93, 141, 31, 177, 95, 251, 107, 234, 146, 82, 138, 247, 57, 7, 61, 123, 241, 229, 235, 199, 186, 39, 117, 45, 234, 95, 158, 102, 63, 70, 79, 183, 9, 203, 39, 207, 126, 54, 109, 31, 109, 10, 90, 139, 17, 47, 239, 15, 152, 5, 222, 255, 151, 248, 31, 59, 40, 249, 189, 139, 95, 132, 156, 244, 57, 83, 131, 57, 214, 145, 57, 65, 126, 95, 180, 38, 112, 156, 233, 132, 68, 187, 46, 245, 53, 130, 232, 62, 167, 41, 177, 28, 235, 29, 254, 28, 146, 209, 9, 234, 46, 73, 6, 224, 210, 77, 66, 58, 110, 36, 183, 97, 197, 187, 222, 171, 99, 81, 254, 65, 144, 67, 60, 153, 149, 98, 219, 192, 221, 52, 245, 209, 87, 39, 252, 41, 21, 68, 78, 110, 131, 249, 162};
.global .align 16 .b8 __cudart_sin_cos_coeffs[128] = {70, 210, 176, 44, 241, 229, 90, 190, 146, 227, 172, 105, 227, 29, 199, 62, 161, 98, 219, 25, 160, 1, 42, 191, 24, 8, 17, 17, 17, 17, 129, 63, 84, 85, 85, 85, 85, 85, 197, 191, 0, 0, 0, 0, 0, 0, 0, 0, 0, 0, 0, 0, 0, 0, 0, 0, 100, 129, 253, 32, 131, 255, 168, 189, 40, 133, 239, 193, 167, 238, 33, 62, 217, 230, 6, 142, 79, 126, 146, 190, 233, 188, 221, 25, 160, 1, 250, 62, 71, 93, 193, 22, 108, 193, 86, 191, 81, 85, 85, 85, 85, 85, 165, 63, 0, 0, 0, 0, 0, 0, 224, 191, 0, 0, 0, 0, 0, 0, 240, 63};

.visible .entry _Z10computeACFPKdS0_iPid(
	.param .u64 .ptr .align 1 _Z10computeACFPKdS0_iPid_param_0,
	.param .u64 .ptr .align 1 _Z10computeACFPKdS0_iPid_param_1,
	.param .u32 _Z10computeACFPKdS0_iPid_param_2,
	.param .u64 .ptr .align 1 _Z10computeACFPKdS0_iPid_param_3,
	.param .f64 _Z10computeACFPKdS0_iPid_param_4
)
{
	.reg .pred 	%p<33>;
	.reg .b32 	%r<80>;
	.reg .b64 	%rd<38>;
	.reg .b64 	%fd<244>;

	ld.param.u64 	%rd5, [_Z10computeACFPKdS0_iPid_param_0];
	ld.param.u64 	%rd3, [_Z10computeACFPKdS0_iPid_param_1];
	ld.param.u32 	%r30, [_Z10computeACFPKdS0_iPid_param_2];
	cvta.to.global.u64 	%rd1, %rd3;
	cvta.to.global.u64 	%rd2, %rd5;
	mov.u32 	%r31, %ctaid.x;
	mov.u32 	%r32, %ntid.x;
	mov.u32 	%r33, %tid.x;
	mad.lo.s32 	%r70, %r31, %r32, %r33;
	setp.ge.s32 	%p2, %r70, %r30;
	@%p2 bra 	$L__BB0_32;
	add.s32 	%r71, %r70, 1;
	setp.ge.s32 	%p3, %r71, %r30;
	@%p3 bra 	$L__BB0_32;
	mul.wide.s32 	%rd6, %r70, 8;
	add.s64 	%rd7, %rd1, %rd6;
	ld.global.f64 	%fd44, [%rd7];
	add.s64 	%rd8, %rd2, %rd6;
	ld.global.f64 	%fd45, [%rd8];
	mul.f64 	%fd1, %fd45, 0d3F91DF46A2529D39;
	mul.f64 	%fd2, %fd44, 0d3F91DF46A2529D39;
	abs.f64 	%fd3, %fd2;
	setp.eq.f64 	%p4, %fd3, 0d7FF0000000000000;
	mul.f64 	%fd46, %fd2, 0d3FE45F306DC9C883;
	cvt.rni.s32.f64 	%r3, %fd46;
	cvt.rn.f64.s32 	%fd47, %r3;
	fma.rn.f64 	%fd48, %fd47, 0dBFF921FB54442D18, %fd2;
	fma.rn.f64 	%fd49, %fd47, 0dBC91A62633145C00, %fd48;
	fma.rn.f64 	%fd4, %fd47, 0dB97B839A252049C0, %fd49;
	setp.ltu.f64 	%p5, %fd3, 0d41E0000000000000;
	mov.f64 	%fd50, 0d0000000000000000;
	mul.rn.f64 	%fd5, %fd2, %fd50;
	or.pred  	%p1, %p4, %p5;
	mov.u64 	%rd15, __cudart_sin_cos_coeffs;
$L__BB0_3:
	mov.u32 	%r4, %r70;
	ld.param.u64 	%rd36, [_Z10computeACFPKdS0_iPid_param_1];
	setp.eq.f64 	%p6, %fd3, 0d7FF0000000000000;
	selp.b32 	%r72, 0, %r3, %p6;
	selp.f64 	%fd235, %fd5, %fd4, %p6;
	mul.wide.s32 	%rd9, %r71, 8;
	cvta.to.global.u64 	%rd10, %rd36;
	add.s64 	%rd11, %rd10, %rd9;
	add.s64 	%rd12, %rd2, %rd9;
	ld.global.f64 	%fd7, [%rd12];
	ld.global.f64 	%fd51, [%rd11];
	mul.f64 	%fd8, %fd51, 0d3F91DF46A2529D39;
	@%p1 bra 	$L__BB0_5;
	{ // callseq 0, 0
	.param .b64 param0;
	st.param.f64 	[param0], %fd2;
	.param .align 16 .b8 retval0[16];
	call.uni (retval0), 
	__internal_trig_reduction_slowpathd, 
	(
	param0
	);
	ld.param.f64 	%fd235, [retval0];
	ld.param.b32 	%r72, [retval0+8];
	} // callseq 0
$L__BB0_5:
	shl.b32 	%r35, %r72, 6;
	cvt.u64.u32 	%rd13, %r35;
	and.b64  	%rd14, %rd13, 64;
	add.s64 	%rd16, %rd15, %rd14;
	mul.rn.f64 	%fd53, %fd235, %fd235;
	and.b32  	%r36, %r72, 1;
	setp.eq.b32 	%p7, %r36, 1;
	selp.f64 	%fd54, 0dBDA8FF8320FD8164, 0d3DE5DB65F9785EBA, %p7;
	ld.global.nc.v2.f64 	{%fd55, %fd56}, [%rd16];
	fma.rn.f64 	%fd57, %fd54, %fd53, %fd55;
	fma.rn.f64 	%fd58, %fd57, %fd53, %fd56;
	ld.global.nc.v2.f64 	{%fd59, %fd60}, [%rd16+16];
	fma.rn.f64 	%fd61, %fd58, %fd53, %fd59;
	fma.rn.f64 	%fd62, %fd61, %fd53, %fd60;
	ld.global.nc.v2.f64 	{%fd63, %fd64}, [%rd16+32];
	fma.rn.f64 	%fd65, %fd62, %fd53, %fd63;
	fma.rn.f64 	%fd66, %fd65, %fd53, %fd64;
	fma.rn.f64 	%fd67, %fd66, %fd235, %fd235;
	fma.rn.f64 	%fd68, %fd66, %fd53, 0d3FF0000000000000;
	selp.f64 	%fd69, %fd68, %fd67, %p7;
	and.b32  	%r37, %r72, 2;
	setp.eq.s32 	%p8, %r37, 0;
	mov.f64 	%fd70, 0d0000000000000000;
	sub.f64 	%fd71, %fd70, %fd69;
	selp.f64 	%fd11, %fd69, %fd71, %p8;
	abs.f64 	%fd12, %fd8;
	setp.neu.f64 	%p9, %fd12, 0d7FF0000000000000;
	@%p9 bra 	$L__BB0_7;
	mov.f64 	%fd77, 0d0000000000000000;
	mul.rn.f64 	%fd236, %fd8, %fd77;
	mov.b32 	%r73, 0;
	bra.uni 	$L__BB0_9;
$L__BB0_7:
	mul.f64 	%fd72, %fd8, 0d3FE45F306DC9C883;
	cvt.rni.s32.f64 	%r73, %fd72;
	cvt.rn.f64.s32 	%fd73, %r73;
	fma.rn.f64 	%fd74, %fd73, 0dBFF921FB54442D18, %fd8;
	fma.rn.f64 	%fd75, %fd73, 0dBC91A62633145C00, %fd74;
	fma.rn.f64 	%fd236, %fd73, 0dB97B839A252049C0, %fd75;
	setp.ltu.f64 	%p10, %fd12, 0d41E0000000000000;
	@%p10 bra 	$L__BB0_9;
	{ // callseq 1, 0
	.param .b64 param0;
	st.param.f64 	[param0], %fd8;
	.param .align 16 .b8 retval0[16];
	call.uni (retval0), 
	__internal_trig_reduction_slowpathd, 
	(
	param0
	);
	ld.param.f64 	%fd236, [retval0];
	ld.param.b32 	%r73, [retval0+8];
	} // callseq 1
$L__BB0_9:
	shl.b32 	%r41, %r73, 6;
	cvt.u64.u32 	%rd17, %r41;
	and.b64  	%rd18, %rd17, 64;
	add.s64 	%rd20, %rd15, %rd18;
	mul.rn.f64 	%fd78, %fd236, %fd236;
	and.b32  	%r42, %r73, 1;
	setp.eq.b32 	%p12, %r42, 1;
	selp.f64 	%fd79, 0dBDA8FF8320FD8164, 0d3DE5DB65F9785EBA, %p12;
	ld.global.nc.v2.f64 	{%fd80, %fd81}, [%rd20];
	fma.rn.f64 	%fd82, %fd79, %fd78, %fd80;
	fma.rn.f64 	%fd83, %fd82, %fd78, %fd81;
	ld.global.nc.v2.f64 	{%fd84, %fd85}, [%rd20+16];
	fma.rn.f64 	%fd86, %fd83, %fd78, %fd84;
	fma.rn.f64 	%fd87, %fd86, %fd78, %fd85;
	ld.global.nc.v2.f64 	{%fd88, %fd89}, [%rd20+32];
	fma.rn.f64 	%fd90, %fd87, %fd78, %fd88;
	fma.rn.f64 	%fd91, %fd90, %fd78, %fd89;
	fma.rn.f64 	%fd92, %fd91, %fd236, %fd236;
	fma.rn.f64 	%fd93, %fd91, %fd78, 0d3FF0000000000000;
	selp.f64 	%fd94, %fd93, %fd92, %p12;
	and.b32  	%r43, %r73, 2;
	setp.eq.s32 	%p13, %r43, 0;
	mov.f64 	%fd95, 0d0000000000000000;
	sub.f64 	%fd96, %fd95, %fd94;
	selp.f64 	%fd97, %fd94, %fd96, %p13;
	mul.f64 	%fd17, %fd11, %fd97;
	mov.b32 	%r75, 1;
	mov.f64 	%fd238, %fd5;
	@%p6 bra 	$L__BB0_13;
	setp.ltu.f64 	%p14, %fd3, 0d41E0000000000000;
	mov.f64 	%fd238, %fd4;
	mov.u32 	%r74, %r3;
	@%p14 bra 	$L__BB0_12;
	{ // callseq 2, 0
	.param .b64 param0;
	st.param.f64 	[param0], %fd2;
	.param .align 16 .b8 retval0[16];
	call.uni (retval0), 
	__internal_trig_reduction_slowpathd, 
	(
	param0
	);
	ld.param.f64 	%fd238, [retval0];
	ld.param.b32 	%r74, [retval0+8];
	} // callseq 2
$L__BB0_12:
	add.s32 	%r75, %r74, 1;
$L__BB0_13:
	shl.b32 	%r45, %r75, 6;
	cvt.u64.u32 	%rd21, %r45;
	and.b64  	%rd22, %rd21, 64;
	add.s64 	%rd24, %rd15, %rd22;
	mul.rn.f64 	%fd99, %fd238, %fd238;
	and.b32  	%r46, %r75, 1;
	setp.eq.b32 	%p16, %r46, 1;
	selp.f64 	%fd100, 0dBDA8FF8320FD8164, 0d3DE5DB65F9785EBA, %p16;
	ld.global.nc.v2.f64 	{%fd101, %fd102}, [%rd24];
	fma.rn.f64 	%fd103, %fd100, %fd99, %fd101;
	fma.rn.f64 	%fd104, %fd103, %fd99, %fd102;
	ld.global.nc.v2.f64 	{%fd105, %fd106}, [%rd24+16];
	fma.rn.f64 	%fd107, %fd104, %fd99, %fd105;
	fma.rn.f64 	%fd108, %fd107, %fd99, %fd106;
	ld.global.nc.v2.f64 	{%fd109, %fd110}, [%rd24+32];
	fma.rn.f64 	%fd111, %fd108, %fd99, %fd109;
	fma.rn.f64 	%fd112, %fd111, %fd99, %fd110;
	fma.rn.f64 	%fd113, %fd112, %fd238, %fd238;
	fma.rn.f64 	%fd114, %fd112, %fd99, 0d3FF0000000000000;
	selp.f64 	%fd115, %fd114, %fd113, %p16;
	and.b32  	%r47, %r75, 2;
	setp.eq.s32 	%p17, %r47, 0;
	mov.f64 	%fd116, 0d0000000000000000;
	sub.f64 	%fd117, %fd116, %fd115;
	selp.f64 	%fd21, %fd115, %fd117, %p17;
	@%p9 bra 	$L__BB0_15;
	mov.f64 	%fd123, 0d0000000000000000;
	mul.rn.f64 	%fd240, %fd8, %fd123;
	mov.b32 	%r77, 1;
	bra.uni 	$L__BB0_18;
$L__BB0_15:
	mul.f64 	%fd118, %fd8, 0d3FE45F306DC9C883;
	cvt.rni.s32.f64 	%r76, %fd118;
	cvt.rn.f64.s32 	%fd119, %r76;
	fma.rn.f64 	%fd120, %fd119, 0dBFF921FB54442D18, %fd8;
	fma.rn.f64 	%fd121, %fd119, 0dBC91A62633145C00, %fd120;
	fma.rn.f64 	%fd240, %fd119, 0dB97B839A252049C0, %fd121;
	setp.ltu.f64 	%p18, %fd12, 0d41E0000000000000;
	@%p18 bra 	$L__BB0_17;
	{ // callseq 3, 0
	.param .b64 param0;
	st.param.f64 	[param0], %fd8;
	.param .align 16 .b8 retval0[16];
	call.uni (retval0), 
	__internal_trig_reduction_slowpathd, 
	(
	param0
	);
	ld.param.f64 	%fd240, [retval0];
	ld.param.b32 	%r76, [retval0+8];
	} // callseq 3
$L__BB0_17:
	add.s32 	%r77, %r76, 1;
$L__BB0_18:
	shl.b32 	%r50, %r77, 6;
	cvt.u64.u32 	%rd25, %r50;
	and.b64  	%rd26, %rd25, 64;
	mov.u64 	%rd27, __cudart_sin_cos_coeffs;
	add.s64 	%rd28, %rd27, %rd26;
	mul.rn.f64 	%fd124, %fd240, %fd240;
	and.b32  	%r51, %r77, 1;
	setp.eq.b32 	%p19, %r51, 1;
	selp.f64 	%fd125, 0dBDA8FF8320FD8164, 0d3DE5DB65F9785EBA, %p19;
	ld.global.nc.v2.f64 	{%fd126, %fd127}, [%rd28];
	fma.rn.f64 	%fd128, %fd125, %fd124, %fd126;
	fma.rn.f64 	%fd129, %fd128, %fd124, %fd127;
	ld.global.nc.v2.f64 	{%fd130, %fd131}, [%rd28+16];
	fma.rn.f64 	%fd132, %fd129, %fd124, %fd130;
	fma.rn.f64 	%fd133, %fd132, %fd124, %fd131;
	ld.global.nc.v2.f64 	{%fd134, %fd135}, [%rd28+32];
	fma.rn.f64 	%fd136, %fd133, %fd124, %fd134;
	fma.rn.f64 	%fd137, %fd136, %fd124, %fd135;
	fma.rn.f64 	%fd138, %fd137, %fd240, %fd240;
	fma.rn.f64 	%fd139, %fd137, %fd124, 0d3FF0000000000000;
	selp.f64 	%fd140, %fd139, %fd138, %p19;
	and.b32  	%r52, %r77, 2;
	setp.eq.s32 	%p20, %r52, 0;
	mov.f64 	%fd141, 0d0000000000000000;
	sub.f64 	%fd142, %fd141, %fd140;
	selp.f64 	%fd143, %fd140, %fd142, %p20;
	mul.f64 	%fd27, %fd21, %fd143;
	fma.rn.f64 	%fd28, %fd7, 0dBF91DF46A2529D39, %fd1;
	abs.f64 	%fd29, %fd28;
	setp.neu.f64 	%p21, %fd29, 0d7FF0000000000000;
	@%p21 bra 	$L__BB0_20;
	mov.f64 	%fd149, 0d0000000000000000;
	mul.rn.f64 	%fd242, %fd28, %fd149;
	mov.b32 	%r79, 1;
	bra.uni 	$L__BB0_23;
$L__BB0_20:
	mul.f64 	%fd144, %fd28, 0d3FE45F306DC9C883;
	cvt.rni.s32.f64 	%r78, %fd144;
	cvt.rn.f64.s32 	%fd145, %r78;
	fma.rn.f64 	%fd146, %fd145, 0dBFF921FB54442D18, %fd28;
	fma.rn.f64 	%fd147, %fd145, 0dBC91A62633145C00, %fd146;
	fma.rn.f64 	%fd242, %fd145, 0dB97B839A252049C0, %fd147;
	setp.ltu.f64 	%p22, %fd29, 0d41E0000000000000;
	@%p22 bra 	$L__BB0_22;
	{ // callseq 4, 0
	.param .b64 param0;
	st.param.f64 	[param0], %fd28;
	.param .align 16 .b8 retval0[16];
	call.uni (retval0), 
	__internal_trig_reduction_slowpathd, 
	(
	param0
	);
	ld.param.f64 	%fd242, [retval0];
	ld.param.b32 	%r78, [retval0+8];
	} // callseq 4
$L__BB0_22:
	add.s32 	%r79, %r78, 1;
$L__BB0_23:
	shl.b32 	%r55, %r79, 6;
	cvt.u64.u32 	%rd29, %r55;
	and.b64  	%rd30, %rd29, 64;
	mov.u64 	%rd31, __cudart_sin_cos_coeffs;
	add.s64 	%rd32, %rd31, %rd30;
	mul.rn.f64 	%fd150, %fd242, %fd242;
	and.b32  	%r56, %r79, 1;
	setp.eq.b32 	%p23, %r56, 1;
	selp.f64 	%fd151, 0dBDA8FF8320FD8164, 0d3DE5DB65F9785EBA, %p23;
	ld.global.nc.v2.f64 	{%fd152, %fd153}, [%rd32];
	fma.rn.f64 	%fd154, %fd151, %fd150, %fd152;
	fma.rn.f64 	%fd155, %fd154, %fd150, %fd153;
	ld.global.nc.v2.f64 	{%fd156, %fd157}, [%rd32+16];
	fma.rn.f64 	%fd158, %fd155, %fd150, %fd156;
	fma.rn.f64 	%fd159, %fd158, %fd150, %fd157;
	ld.global.nc.v2.f64 	{%fd160, %fd161}, [%rd32+32];
	fma.rn.f64 	%fd162, %fd159, %fd150, %fd160;
	fma.rn.f64 	%fd163, %fd162, %fd150, %fd161;
	fma.rn.f64 	%fd164, %fd163, %fd242, %fd242;
	fma.rn.f64 	%fd165, %fd163, %fd150, 0d3FF0000000000000;
	selp.f64 	%fd166, %fd165, %fd164, %p23;
	and.b32  	%r57, %r79, 2;
	setp.eq.s32 	%p24, %r57, 0;
	mov.f64 	%fd167, 0d0000000000000000;
	sub.f64 	%fd168, %fd167, %fd166;
	selp.f64 	%fd169, %fd166, %fd168, %p24;
	fma.rn.f64 	%fd170, %fd27, %fd169, %fd17;
	max.f64 	%fd171, %fd170, 0dBFF0000000000000;
	min.f64 	%fd35, %fd171, 0d3FF0000000000000;
	{
	.reg .b32 %temp; 
	mov.b64 	{%temp, %r26}, %fd35;
	}
	abs.f64 	%fd36, %fd35;
	{
	.reg .b32 %temp; 
	mov.b64 	{%temp, %r58}, %fd36;
	}
	setp.gt.s32 	%p25, %r58, 1071801957;
	@%p25 bra 	$L__BB0_27;
	mul.f64 	%fd212, %fd35, %fd35;
	fma.rn.f64 	%fd213, %fd212, 0d3FB0066BDC1895E9, 0dBFB3823B180754AF;
	fma.rn.f64 	%fd214, %fd213, %fd212, 0d3FB11E52CC2F79AE;
	fma.rn.f64 	%fd215, %fd214, %fd212, 0dBF924EAF3526861B;
	fma.rn.f64 	%fd216, %fd215, %fd212, 0d3F91DF02A31E6CB7;
	fma.rn.f64 	%fd217, %fd216, %fd212, 0d3F847D18B0EEC6CC;
	fma.rn.f64 	%fd218, %fd217, %fd212, 0d3F8D0AF961BA53B0;
	fma.rn.f64 	%fd219, %fd218, %fd212, 0d3F91BF7734CF1C48;
	fma.rn.f64 	%fd220, %fd219, %fd212, 0d3F96E91483144EF7;
	fma.rn.f64 	%fd221, %fd220, %fd212, 0d3F9F1C6E0A4F9F81;
	fma.rn.f64 	%fd222, %fd221, %fd212, 0d3FA6DB6DC27FA92B;
	fma.rn.f64 	%fd223, %fd222, %fd212, 0d3FB333333320F91B;
	fma.rn.f64 	%fd224, %fd223, %fd212, 0d3FC5555555555F4D;
	mul.f64 	%fd225, %fd212, %fd224;
	fma.rn.f64 	%fd37, %fd225, %fd36, %fd36;
	setp.gt.s32 	%p29, %r26, -1;
	@%p29 bra 	$L__BB0_26;
	mov.f64 	%fd230, 0d3C91A62633145C07;
	add.rn.f64 	%fd231, %fd37, %fd230;
	mov.f64 	%fd232, 0d3FF921FB54442D18;
	add.rn.f64 	%fd243, %fd232, %fd231;
	bra.uni 	$L__BB0_28;
$L__BB0_26:
	mov.f64 	%fd226, 0dBC91A62633145C07;
	add.rn.f64 	%fd227, %fd37, %fd226;
	neg.f64 	%fd228, %fd227;
	mov.f64 	%fd229, 0d3FF921FB54442D18;
	add.rn.f64 	%fd243, %fd229, %fd228;
	bra.uni 	$L__BB0_28;
$L__BB0_27:
	mov.f64 	%fd172, 0d3FF0000000000000;
	sub.f64 	%fd173, %fd172, %fd36;
	{
	.reg .b32 %temp; 
	mov.b64 	{%r59, %temp}, %fd173;
	}
	{
	.reg .b32 %temp; 
	mov.b64 	{%temp, %r60}, %fd173;
	}
	add.s32 	%r61, %r60, -1048576;
	mov.b64 	%fd174, {%r59, %r61};
	rsqrt.approx.ftz.f64 	%fd175, %fd174;
	{
	.reg .b32 %temp; 
	mov.b64 	{%r62, %temp}, %fd175;
	}
	{
	.reg .b32 %temp; 
	mov.b64 	{%temp, %r63}, %fd175;
	}
	add.s32 	%r64, %r63, -1048576;
	mov.b64 	%fd176, {%r62, %r64};
	mul.f64 	%fd177, %fd174, %fd175;
	neg.f64 	%fd178, %fd177;
	fma.rn.f64 	%fd179, %fd177, %fd178, %fd174;
	fma.rn.f64 	%fd180, %fd179, %fd176, %fd177;
	neg.f64 	%fd181, %fd180;
	fma.rn.f64 	%fd182, %fd175, %fd181, 0d3FF0000000000000;
	fma.rn.f64 	%fd183, %fd182, %fd176, %fd176;
	fma.rn.f64 	%fd184, %fd180, %fd181, %fd174;
	fma.rn.f64 	%fd185, %fd184, %fd183, %fd180;
	{
	.reg .b32 %temp; 
	mov.b64 	{%r65, %temp}, %fd185;
	}
	{
	.reg .b32 %temp; 
	mov.b64 	{%temp, %r66}, %fd185;
	}
	add.s32 	%r67, %r66, 1048576;
	mov.b64 	%fd186, {%r65, %r67};
	fma.rn.f64 	%fd187, %fd173, 0d3EC715B371155F70, 0dBEBAC2FE66FAAC4B;
	fma.rn.f64 	%fd188, %fd187, %fd173, 0d3ED9A9B88EFCD9B8;
	fma.rn.f64 	%fd189, %fd188, %fd173, 0d3EDD0F40A8A0C4C3;
	fma.rn.f64 	%fd190, %fd189, %fd173, 0d3EF46D4CFA9E0E1F;
	fma.rn.f64 	%fd191, %fd190, %fd173, 0d3F079C168D1E2422;
	fma.rn.f64 	%fd192, %fd191, %fd173, 0d3F1C9A88C3BCA540;
	fma.rn.f64 	%fd193, %fd192, %fd173, 0d3F31C4E64BD476DF;
	fma.rn.f64 	%fd194, %fd193, %fd173, 0d3F46E8BA60009C8F;
	fma.rn.f64 	%fd195, %fd194, %fd173, 0d3F5F1C71C62B05A2;
	fma.rn.f64 	%fd196, %fd195, %fd173, 0d3F76DB6DB6DC9F2C;
	fma.rn.f64 	%fd197, %fd196, %fd173, 0d3F9333333333329C;
	fma.rn.f64 	%fd198, %fd197, %fd173, 0d3FB5555555555555;
	setp.lt.s32 	%p26, %r60, 1;
	mov.f64 	%fd199, 0d0000000000000000;
	mul.rn.f64 	%fd200, %fd36, %fd199;
	mul.f64 	%fd201, %fd173, %fd198;
	fma.rn.f64 	%fd202, %fd201, %fd186, %fd186;
	selp.f64 	%fd203, %fd200, %fd202, %p26;
	setp.lt.s32 	%p27, %r60, 0;
	mov.f64 	%fd204, 0d7FF0000000000000;
	mul.rn.f64 	%fd205, %fd203, %fd204;
	selp.f64 	%fd206, %fd205, %fd203, %p27;
	setp.lt.s32 	%p28, %r26, 0;
	mov.f64 	%fd207, 0dBCA1A62633145C07;
	add.rn.f64 	%fd208, %fd206, %fd207;
	neg.f64 	%fd209, %fd208;
	mov.f64 	%fd210, 0d400921FB54442D18;
	add.rn.f64 	%fd211, %fd210, %fd209;
	selp.f64 	%fd243, %fd211, %fd206, %p28;
$L__BB0_28:
	div.rn.f64 	%fd42, %fd243, 0d3F91DF46A2529D39;
	setp.geu.f64 	%p30, %fd42, 0d4024000000000000;
	@%p30 bra 	$L__BB0_31;
	ld.param.f64 	%fd234, [_Z10computeACFPKdS0_iPid_param_4];
	div.rn.f64 	%fd233, %fd42, %fd234;
	cvt.rzi.s32.f64 	%r27, %fd233;
	setp.gt.s32 	%p31, %r27, 9;
	@%p31 bra 	$L__BB0_31;
	ld.param.u64 	%rd37, [_Z10computeACFPKdS0_iPid_param_3];
	cvta.to.global.u64 	%rd33, %rd37;
	mul.wide.s32 	%rd34, %r27, 4;
	add.s64 	%rd35, %rd33, %rd34;
	atom.global.add.u32 	%r68, [%rd35], 1;
$L__BB0_31:
	add.s32 	%r71, %r71, 1;
	add.s32 	%r70, %r4, 1;
	add.s32 	%r69, %r4, 2;
	setp.lt.s32 	%p32, %r69, %r30;
	@%p32 bra 	$L__BB0_3;
$L__BB0_32:
	ret;

}
.func  (.param .align 16 .b8 func_retval0[16]) __internal_trig_reduction_slowpathd(
	.param .b64 __internal_trig_reduction_slowpathd_param_0
)
{
	.local .align 8 .b8 	__local_depot1[40];
	.reg .b64 	%SP;
	.reg .b64 	%SPL;
	.reg .pred 	%p<10>;
	.reg .b32 	%r<47>;
	.reg .b64 	%rd<74>;
	.reg .b64 	%fd<5>;

	mov.u64 	%SPL, __local_depot1;
	ld.param.f64 	%fd4, [__internal_trig_reduction_slowpathd_param_0];
	add.u64 	%rd1, %SPL, 0;
	{
	.reg .b32 %temp; 
	mov.b64 	{%temp, %r1}, %fd4;
	}
	shr.u32 	%r2, %r1, 20;
	and.b32  	%r3, %r2, 2047;
	setp.eq.s32 	%p1, %r3, 2047;
	mov.b32 	%r46, 0;
	@%p1 bra 	$L__BB1_9;
	add.s32 	%r20, %r3, -1024;
	mov.b64 	%rd20, %fd4;
	shl.b64 	%rd2, %rd20, 11;
	shr.u32 	%r4, %r20, 6;
	sub.s32 	%r45, 15, %r4;
	sub.s32 	%r21, 19, %r4;
	setp.lt.u32 	%p2, %r20, 128;
	selp.b32 	%r6, 18, %r21, %p2;
	setp.ge.s32 	%p3, %r45, %r6;
	mov.b64 	%rd70, 0;
	@%p3 bra 	$L__BB1_4;
	add.s32 	%r23, %r6, %r4;
	neg.s32 	%r43, %r23;
	or.b64  	%rd3, %rd2, -9223372036854775808;
	mov.b64 	%rd70, 0;
	mov.b32 	%r42, 0;
	mov.u64 	%rd25, __cudart_i2opi_d;
	mov.u32 	%r44, %r45;
$L__BB1_3:
	.pragma "nounroll";
	mul.wide.s32 	%rd22, %r42, 8;
	add.s64 	%rd23, %rd1, %rd22;
	mul.wide.s32 	%rd24, %r44, 8;
	add.s64 	%rd26, %rd25, %rd24;
	ld.global.nc.u64 	%rd27, [%rd26];
	{
	.reg .u32 %r0, %r1, %r2, %r3, %alo, %ahi, %blo, %bhi, %clo, %chi;
	mov.b64 	{%alo,%ahi}, %rd27;
	mov.b64 	{%blo,%bhi}, %rd3;
	mov.b64 	{%clo,%chi}, %rd70;
	mad.lo.cc.u32 	%r0, %alo, %blo, %clo;
	madc.hi.cc.u32 	%r1, %alo, %blo, %chi;
	madc.hi.u32 	%r2, %alo, %bhi, 0;
	mad.lo.cc.u32 	%r1, %alo, %bhi, %r1;
	madc.hi.cc.u32 	%r2, %ahi, %blo, %r2;
	madc.hi.u32 	%r3, %ahi, %bhi, 0;
	mad.lo.cc.u32 	%r1, %ahi, %blo, %r1;
	madc.lo.cc.u32 	%r2, %ahi, %bhi, %r2;
	addc.u32 	%r3, %r3, 0;
	mov.b64 	%rd28, {%r0,%r1};
	mov.b64 	%rd70, {%r2,%r3};
	}
	st.local.u64 	[%rd23], %rd28;
	add.s32 	%r44, %r44, 1;
	add.s32 	%r43, %r43, 1;
	add.s32 	%r42, %r42, 1;
	setp.ne.s32 	%p4, %r43, -15;
	mov.u32 	%r45, %r6;
	@%p4 bra 	$L__BB1_3;
$L__BB1_4:
	cvt.s64.s32 	%rd29, %r45;
	cvt.u64.u32 	%rd30, %r4;
	add.s64 	%rd31, %rd30, %rd29;
	shl.b64 	%rd32, %rd31, 3;
	add.s64 	%rd33, %rd1, %rd32;
	st.local.u64 	[%rd33+-120], %rd70;
	and.b32  	%r15, %r2, 63;
	ld.local.u64 	%rd72, [%rd1+16];
	ld.local.u64 	%rd71, [%rd1+24];
	setp.eq.s32 	%p5, %r15, 0;
	@%p5 bra 	$L__BB1_6;
	shl.b64 	%rd34, %rd71, %r15;
	shr.u64 	%rd35, %rd72, 1;
	xor.b32  	%r24, %r15, 63;
	shr.u64 	%rd36, %rd35, %r24;
	or.b64  	%rd71, %rd34, %rd36;
	ld.local.u64 	%rd37, [%rd1+8];
	shl.b64 	%rd38, %rd72, %r15;
	shr.u64 	%rd39, %rd37, 1;
	shr.u64 	%rd40, %rd39, %r24;
	or.b64  	%rd72, %rd38, %rd40;
$L__BB1_6:
	and.b32  	%r25, %r1, -2147483648;
	shr.u64 	%rd41, %rd71, 62;
	cvt.u32.u64 	%r26, %rd41;
	mov.b64 	{%r27, %r28}, %rd71;
	mov.b64 	{%r29, %r30}, %rd72;
	shf.l.wrap.b32 	%r31, %r30, %r27, 2;
	shf.l.wrap.b32 	%r32, %r27, %r28, 2;
	mov.b64 	%rd42, {%r31, %r32};
	shl.b64 	%rd43, %rd72, 2;
	shr.u64 	%rd44, %rd42, 63;
	cvt.u32.u64 	%r33, %rd44;
	add.s32 	%r34, %r33, %r26;
	setp.eq.s32 	%p6, %r25, 0;
	neg.s32 	%r35, %r34;
	selp.b32 	%r46, %r34, %r35, %p6;
	setp.gt.s64 	%p7, %rd42, -1;
	mov.b64 	%rd45, 0;
	{
	.reg .u32 %r0, %r1, %r2, %r3, %a0, %a1, %a2, %a3, %b0, %b1, %b2, %b3;
	mov.b64 	{%a0,%a1}, %rd45;
	mov.b64 	{%a2,%a3}, %rd45;
	mov.b64 	{%b0,%b1}, %rd43;
	mov.b64 	{%b2,%b3}, %rd42;
	sub.cc.u32 	%r0, %a0, %b0;
	subc.cc.u32 	%r1, %a1, %b1;
	subc.cc.u32 	%r2, %a2, %b2;
	subc.u32 	%r3, %a3, %b3;
	mov.b64 	%rd46, {%r0,%r1};
	mov.b64 	%rd47, {%r2,%r3};
	}
	xor.b32  	%r36, %r25, -2147483648;
	selp.b64 	%rd73, %rd42, %rd47, %p7;
	selp.b64 	%rd14, %rd43, %rd46, %p7;
	selp.b32 	%r17, %r25, %r36, %p7;
	clz.b64 	%r37, %rd73;
	cvt.u64.u32 	%rd15, %r37;
	setp.eq.s32 	%p8, %r37, 0;
	@%p8 bra 	$L__BB1_8;
	cvt.u32.u64 	%r38, %rd15;
	and.b32  	%r39, %r38, 63;
	shl.b64 	%rd48, %rd73, %r39;
	shr.u64 	%rd49, %rd14, 1;
	not.b32 	%r40, %r38;
	and.b32  	%r41, %r40, 63;
	shr.u64 	%rd50, %rd49, %r41;
	or.b64  	%rd73, %rd48, %rd50;
$L__BB1_8:
	mov.b64 	%rd51, -3958705157555305931;
	{
	.reg .u32 %r0, %r1, %r2, %r3, %alo, %ahi, %blo, %bhi;
	mov.b64 	{%alo,%ahi}, %rd73;
	mov.b64 	{%blo,%bhi}, %rd51;
	mul.lo.u32 	%r0, %alo, %blo;
	mul.hi.u32 	%r1, %alo, %blo;
	mad.lo.cc.u32 	%r1, %alo, %bhi, %r1;
	madc.hi.u32 	%r2, %alo, %bhi, 0;
	mad.lo.cc.u32 	%r1, %ahi, %blo, %r1;
	madc.hi.cc.u32 	%r2, %ahi, %blo, %r2;
	madc.hi.u32 	%r3, %ahi, %bhi, 0;
	mad.lo.cc.u32 	%r2, %ahi, %bhi, %r2;
	addc.u32 	%r3, %r3, 0;
	mov.b64 	%rd52, {%r0,%r1};
	mov.b64 	%rd53, {%r2,%r3};
	}
	setp.gt.s64 	%p9, %rd53, 0;
	{
	.reg .u32 %r0, %r1, %r2, %r3, %a0, %a1, %a2, %a3, %b0, %b1, %b2, %b3;
	mov.b64 	{%a0,%a1}, %rd52;
	mov.b64 	{%a2,%a3}, %rd53;
	mov.b64 	{%b0,%b1}, %rd52;
	mov.b64 	{%b2,%b3}, %rd53;
	add.cc.u32 	%r0, %a0, %b0;
	addc.cc.u32 	%r1, %a1, %b1;
	addc.cc.u32 	%r2, %a2, %b2;
	addc.u32 	%r3, %a3, %b3;
	mov.b64 	%rd54, {%r0,%r1};
	mov.b64 	%rd55, {%r2,%r3};
	}
	selp.b64 	%rd56, %rd55, %rd53, %p9;
	selp.s64 	%rd57, -1, 0, %p9;
	sub.s64 	%rd58, %rd57, %rd15;
	cvt.u64.u32 	%rd59, %r17;
	shl.b64 	%rd60, %rd59, 32;
	add.s64 	%rd61, %rd56, 1;
	shr.u64 	%rd62, %rd61, 10;
	add.s64 	%rd63, %rd62, 1;
	shr.u64 	%rd64, %rd63, 1;
	shl.b64 	%rd65, %rd58, 52;
	add.s64 	%rd66, %rd65, %rd64;
	add.s64 	%rd67, %rd66, 4602678819172646912;
	or.b64  	%rd68, %rd67, %rd60;
	mov.b64 	%fd4, %rd68;
$L__BB1_9:
	st.param.f64 	[func_retval0], %fd4;
	st.param.b32 	[func_retval0+8], %r46;
	ret;

}


// ===== COMPILED SASS (sm_100) =====

	.target	sm_100

	.elftype	@"ET_EXEC"


//--------------------- .note.nv.tkinfo           --------------------------
	.section	.note.nv.tkinfo,"",@"SHT_NOTE"
	.sectionflags	@"SHF_NOTE_NV_TKINFO"
	.tkinfo
        /*0018*/ 	.word	0x00000002
        /*0030*/ 	.string	""
        /*0030*/ 	.string	"ptxas"
        /*0030*/ 	.string	"Cuda compilation tools, release 13.0, V13.0.88"
        /*0030*/ 	.string	"Build cuda_13.0.r13.0/compiler.36424714_0"
        /*0030*/ 	.string	"-arch sm_100 -m 64 "



//--------------------- .note.nv.cuinfo           --------------------------
	.section	.note.nv.cuinfo,"",@"SHT_NOTE"
	.sectionflags	@"SHF_NOTE_NV_CUINFO"
        /*0018*/ 	.short	0x0002
        /*001a*/ 	.short	0x0064
        /*001c*/ 	.short	0x0082
	.zero		2


//--------------------- .nv.info                  --------------------------
	.section	.nv.info,"",@"SHT_CUDA_INFO"
	.align	4


	//----- nvinfo : EIATTR_REGCOUNT
	.align		4
        /*0000*/ 	.byte	0x04, 0x2f
        /*0002*/ 	.short	(.L_3 - .L_2)
	.align		4
.L_2:
        /*0004*/ 	.word	index@(_Z10computeACFPKdS0_iPid)
        /*0008*/ 	.word	0x00000028


	//----- nvinfo : EIATTR_FRAME_SIZE
	.align		4
.L_3:
        /*000c*/ 	.byte	0x04, 0x11
        /*000e*/ 	.short	(.L_5 - .L_4)
	.align		4
.L_4:
        /*0010*/ 	.word	index@($_Z10computeACFPKdS0_iPid$__internal_trig_reduction_slowpathd)
        /*0014*/ 	.word	0x00000028


	//----- nvinfo : EIATTR_FRAME_SIZE
	.align		4
.L_5:
        /*0018*/ 	.byte	0x04, 0x11
        /*001a*/ 	.short	(.L_7 - .L_6)
	.align		4
.L_6:
        /*001c*/ 	.word	index@($__internal_0_$__cuda_sm20_div_rn_f64_full)
        /*0020*/ 	.word	0x00000028


	//----- nvinfo : EIATTR_FRAME_SIZE
	.align		4
.L_7:
        /*0024*/ 	.byte	0x04, 0x11
        /*0026*/ 	.short	(.L_9 - .L_8)
	.align		4
.L_8:
        /*0028*/ 	.word	index@(_Z10computeACFPKdS0_iPid)
        /*002c*/ 	.word	0x00000028


	//----- nvinfo : EIATTR_MIN_STACK_SIZE
	.align		4
.L_9:
        /*0030*/ 	.byte	0x04, 0x12
        /*0032*/ 	.short	(.L_11 - .L_10)
	.align		4
.L_10:
        /*0034*/ 	.word	index@(_Z10computeACFPKdS0_iPid)
        /*0038*/ 	.word	0x00000028
.L_11:


//--------------------- .nv.compat                --------------------------
	.section	.nv.compat,"",@"SHT_CUDA_COMPAT_INFO"
	.align	4
        /*0000*/ 	.byte	0x02, 0x09, 0x00, 0x00, 0x02, 0x02, 0x01, 0x00, 0x02, 0x05, 0x05, 0x00, 0x03, 0x07, 0x01, 0x01
        /*0010*/ 	.byte	0x02, 0x03, 0x00, 0x00, 0x02, 0x06, 0x01, 0x00, 0x04, 0x0b, 0x08, 0x00, 0x01, 0x00, 0x00, 0x00
        /*0020*/ 	.byte	0x00, 0x00, 0x00, 0x00


//--------------------- .nv.info._Z10computeACFPKdS0_iPid --------------------------
	.section	.nv.info._Z10computeACFPKdS0_iPid,"",@"SHT_CUDA_INFO"
	.sectionflags	@""
	.align	4


	//----- nvinfo : EIATTR_CUDA_API_VERSION
	.align		4
        /*0000*/ 	.byte	0x04, 0x37
        /*0002*/ 	.short	(.L_13 - .L_12)
.L_12:
        /*0004*/ 	.word	0x00000082


	//----- nvinfo : EIATTR_KPARAM_INFO
	.align		4
.L_13:
        /*0008*/ 	.byte	0x04, 0x17
        /*000a*/ 	.short	(.L_15 - .L_14)
.L_14:
        /*000c*/ 	.word	0x00000000
        /*0010*/ 	.short	0x0004
        /*0012*/ 	.short	0x0020
        /*0014*/ 	.byte	0x00, 0xf0, 0x21, 0x00


	//----- nvinfo : EIATTR_KPARAM_INFO
	.align		4
.L_15:
        /*0018*/ 	.byte	0x04, 0x17
        /*001a*/ 	.short	(.L_17 - .L_16)
.L_16:
        /*001c*/ 	.word	0x00000000
        /*0020*/ 	.short	0x0003
        /*0022*/ 	.short	0x0018
        /*0024*/ 	.byte	0x00, 0xf5, 0x21, 0x00


	//----- nvinfo : EIATTR_KPARAM_INFO
	.align		4
.L_17:
        /*0028*/ 	.byte	0x04, 0x17
        /*002a*/ 	.short	(.L_19 - .L_18)
.L_18:
        /*002c*/ 	.word	0x00000000
        /*0030*/ 	.short	0x0002
        /*0032*/ 	.short	0x0010
        /*0034*/ 	.byte	0x00, 0xf0, 0x11, 0x00


	//----- nvinfo : EIATTR_KPARAM_INFO
	.align		4
.L_19:
        /*0038*/ 	.byte	0x04, 0x17
        /*003a*/ 	.short	(.L_21 - .L_20)
.L_20:
        /*003c*/ 	.word	0x00000000
        /*0040*/ 	.short	0x0001
        /*0042*/ 	.short	0x0008
        /*0044*/ 	.byte	0x00, 0xf5, 0x21, 0x00


	//----- nvinfo : EIATTR_KPARAM_INFO
	.align		4
.L_21:
        /*0048*/ 	.byte	0x04, 0x17
        /*004a*/ 	.short	(.L_23 - .L_22)
.L_22:
        /*004c*/ 	.word	0x00000000
        /*0050*/ 	.short	0x0000
        /*0052*/ 	.short	0x0000
        /*0054*/ 	.byte	0x00, 0xf5, 0x21, 0x00


	//----- nvinfo : EIATTR_SPARSE_MMA_MASK
	.align		4
.L_23:
        /*0058*/ 	.byte	0x03, 0x50
        /*005a*/ 	.short	0x0000


	//----- nvinfo : EIATTR_MAXREG_COUNT
	.align		4
        /*005c*/ 	.byte	0x03, 0x1b
        /*005e*/ 	.short	0x00ff


	//----- nvinfo : EIATTR_MERCURY_ISA_VERSION
	.align		4
        /*0060*/ 	.byte	0x03, 0x5f
        /*0062*/ 	.short	0x0101


	//----- nvinfo : EIATTR_VRC_CTA_INIT_COUNT
	.align		4
        /*0064*/ 	.byte	0x02, 0x4a
	.zero		1
	.zero		1


	//----- nvinfo : EIATTR_EXIT_INSTR_OFFSETS
	.align		4
        /*0068*/ 	.byte	0x04, 0x1c
        /*006a*/ 	.short	(.L_25 - .L_24)


	//   ....[0]....
.L_24:
        /*006c*/ 	.word	0x00000080


	//   ....[1]....
        /*0070*/ 	.word	0x000000b0


	//   ....[2]....
        /*0074*/ 	.word	0x00002140


	//----- nvinfo : EIATTR_CRS_STACK_SIZE
	.align		4
.L_25:
        /*0078*/ 	.byte	0x04, 0x1e
        /*007a*/ 	.short	(.L_27 - .L_26)
.L_26:
        /*007c*/ 	.word	0x00000000


	//----- nvinfo : EIATTR_CBANK_PARAM_SIZE
	.align		4
.L_27:
        /*0080*/ 	.byte	0x03, 0x19
        /*0082*/ 	.short	0x0028


	//----- nvinfo : EIATTR_PARAM_CBANK
	.align		4
        /*0084*/ 	.byte	0x04, 0x0a
        /*0086*/ 	.short	(.L_29 - .L_28)
	.align		4
.L_28:
        /*0088*/ 	.word	index@(.nv.constant0._Z10computeACFPKdS0_iPid)
        /*008c*/ 	.short	0x0380
        /*008e*/ 	.short	0x0028


	//----- nvinfo : EIATTR_SW_WAR
	.align		4
.L_29:
        /*0090*/ 	.byte	0x04, 0x36
        /*0092*/ 	.short	(.L_31 - .L_30)
.L_30:
        /*0094*/ 	.word	0x00000008
.L_31:


//--------------------- .nv.callgraph             --------------------------
	.section	.nv.callgraph,"",@"SHT_CUDA_CALLGRAPH"
	.align	4
	.sectionentsize	8
	.align		4
        /*0000*/ 	.word	0x00000000
	.align		4
        /*0004*/ 	.word	0xffffffff
	.align		4
        /*0008*/ 	.word	0x00000000
	.align		4
        /*000c*/ 	.word	0xfffffffe
	.align		4
        /*0010*/ 	.word	0x00000000
	.align		4
        /*0014*/ 	.word	0xfffffffd
	.align		4
        /*0018*/ 	.word	0x00000000
	.align		4
        /*001c*/ 	.word	0xfffffffc


//--------------------- .nv.constant4             --------------------------
	.section	.nv.constant4,"a",@progbits
	.align	8
	.align		8
.nv.constant4:
        /*0000*/ 	.dword	__cudart_i2opi_d
	.align		8
        /*0008*/ 	.dword	__cudart_sin_cos_coeffs


//--------------------- .text._Z10computeACFPKdS0_iPid --------------------------
	.section	.text._Z10computeACFPKdS0_iPid,"ax",@progbits
	.align	128
        .global         _Z10computeACFPKdS0_iPid
        .type           _Z10computeACFPKdS0_iPid,@function
        .size           _Z10computeACFPKdS0_iPid,(.L_x_40 - _Z10computeACFPKdS0_iPid)
        .other          _Z10computeACFPKdS0_iPid,@"STO_CUDA_ENTRY STV_DEFAULT"
_Z10computeACFPKdS0_iPid:
.text._Z10computeACFPKdS0_iPid:
[----:B------:R-:W0:Y:S01]  /*0000*/  LDC R1, c[0x0][0x37c] ;  /* 0x0000df00ff017b82 */ /* 0x000e220000000800 */
[----:B------:R-:W1:Y:S07]  /*0010*/  S2R R3, SR_TID.X ;  /* 0x0000000000037919 */ /* 0x000e6e0000002100 */
[----:B------:R-:W1:Y:S01]  /*0020*/  S2UR UR4, SR_CTAID.X ;  /* 0x00000000000479c3 */ /* 0x000e620000002500 */
[----:B------:R-:W2:Y:S01]  /*0030*/  LDCU UR5, c[0x0][0x390] ;  /* 0x00007200ff0577ac */ /* 0x000ea20008000800 */
[----:B0-----:R-:W-:-:S06]  /*0040*/  VIADD R1, R1, 0xffffffd8 ;  /* 0xffffffd801017836 */ /* 0x001fcc0000000000 */
[----:B------:R-:W1:Y:S02]  /*0050*/  LDC R0, c[0x0][0x360] ;  /* 0x0000d800ff007b82 */ /* 0x000e640000000800 */
[----:B-1----:R-:W-:-:S05]  /*0060*/  IMAD R0, R0, UR4, R3 ;  /* 0x0000000400007c24 */ /* 0x002fca000f8e0203 */
[----:B--2---:R-:W-:-:S13]  /*0070*/  ISETP.GE.AND P0, PT, R0, UR5, PT ;  /* 0x0000000500007c0c */ /* 0x004fda000bf06270 */
[----:B------:R-:W-:Y:S05]  /*0080*/  @P0 EXIT ;  /* 0x000000000000094d */ /* 0x000fea0003800000 */
[----:B------:R-:W-:-:S05]  /*0090*/  VIADD R10, R0, 0x1 ;  /* 0x00000001000a7836 */ /* 0x000fca0000000000 */
[----:B------:R-:W-:-:S13]  /*00a0*/  ISETP.GE.AND P0, PT, R10, UR5, PT ;  /* 0x000000050a007c0c */ /* 0x000fda000bf06270 */
[----:B------:R-:W-:Y:S05]  /*00b0*/  @P0 EXIT ;  /* 0x000000000000094d */ /* 0x000fea0003800000 */
[----:B------:R-:W0:Y:S01]  /*00c0*/  LDC.64 R4, c[0x0][0x388] ;  /* 0x0000e200ff047b82 */ /* 0x000e220000000a00 */
[----:B------:R-:W1:Y:S07]  /*00d0*/  LDCU.64 UR4, c[0x0][0x358] ;  /* 0x00006b00ff0477ac */ /* 0x000e6e0008000a00 */
[----:B------:R-:W2:Y:S01]  /*00e0*/  LDC.64 R6, c[0x0][0x380] ;  /* 0x0000e000ff067b82 */ /* 0x000ea20000000a00 */
[----:B0-----:R-:W-:-:S06]  /*00f0*/  IMAD.WIDE R4, R0, 0x8, R4 ;  /* 0x0000000800047825 */ /* 0x001fcc00078e0204 */
[----:B-1----:R-:W3:Y:S01]  /*0100*/  LDG.E.64 R4, desc[UR4][R4.64] ;  /* 0x0000000404047981 */ /* 0x002ee2000c1e1b00 */
[----:B--2---:R-:W-:-:S06]  /*0110*/  IMAD.WIDE R6, R0, 0x8, R6 ;  /* 0x0000000800067825 */ /* 0x004fcc00078e0206 */
[----:B------:R-:W2:Y:S01]  /*0120*/  LDG.E.64 R6, desc[UR4][R6.64] ;  /* 0x0000000406067981 */ /* 0x000ea2000c1e1b00 */
[----:B------:R-:W-:Y:S01]  /*0130*/  UMOV UR10, 0xa2529d39 ;  /* 0xa2529d39000a7882 */ /* 0x000fe20000000000 */
[----:B------:R-:W-:Y:S01]  /*0140*/  UMOV UR11, 0x3f91df46 ;  /* 0x3f91df46000b7882 */ /* 0x000fe20000000000 */
[----:B------:R-:W-:Y:S01]  /*0150*/  UMOV UR6, 0x6dc9c883 ;  /* 0x6dc9c88300067882 */ /* 0x000fe20000000000 */
[----:B------:R-:W-:Y:S01]  /*0160*/  UMOV UR7, 0x3fe45f30 ;  /* 0x3fe45f3000077882 */ /* 0x000fe20000000000 */
[----:B------:R-:W-:Y:S01]  /*0170*/  UMOV UR8, 0x33145c00 ;  /* 0x33145c0000087882 */ /* 0x000fe20000000000 */
[----:B------:R-:W-:Y:S01]  /*0180*/  UMOV UR9, 0x3c91a626 ;  /* 0x3c91a62600097882 */ /* 0x000fe20000000000 */
[----:B------:R-:W-:Y:S01]  /*0190*/  UMOV UR12, 0x252049c0 ;  /* 0x252049c0000c7882 */ /* 0x000fe20000000000 */
[----:B------:R-:W-:Y:S01]  /*01a0*/  UMOV UR13, 0x397b839a ;  /* 0x397b839a000d7882 */ /* 0x000fe20000000000 */
[----:B---3--:R-:W-:-:S08]  /*01b0*/  DMUL R20, R4, UR10 ;  /* 0x0000000a04147c28 */ /* 0x008fd00008000000 */
[C---:B------:R-:W-:Y:S01]  /*01c0*/  DMUL R2, R20.reuse, UR6 ;  /* 0x0000000614027c28 */ /* 0x040fe20008000000 */
[----:B------:R-:W-:Y:S01]  /*01d0*/  UMOV UR6, 0x54442d18 ;  /* 0x54442d1800067882 */ /* 0x000fe20000000000 */
[----:B------:R-:W-:Y:S01]  /*01e0*/  UMOV UR7, 0x3ff921fb ;  /* 0x3ff921fb00077882 */ /* 0x000fe20000000000 */
[----:B------:R-:W-:Y:S02]  /*01f0*/  DSETP.GE.AND P0, PT, |R20|, 2.14748364800000000000e+09, PT ;  /* 0x41e000001400742a */ /* 0x000fe40003f06200 */
[----:B--2---:R-:W-:Y:S02]  /*0200*/  DMUL R22, R6, UR10 ;  /* 0x0000000a06167c28 */ /* 0x004fe40008000000 */
[----:B------:R-:W-:Y:S02]  /*0210*/  DMUL R6, RZ, R20 ;  /* 0x00000014ff067228 */ /* 0x000fe40000000000 */
[----:B------:R-:W-:Y:S01]  /*0220*/  DSETP.EQ.OR P0, PT, |R20|, +INF , !P0 ;  /* 0x7ff000001400742a */ /* 0x000fe20004702600 */
[----:B------:R0:W1:Y:S02]  /*0230*/  F2I.F64 R2, R2 ;  /* 0x0000000200027311 */ /* 0x0000640000301100 */
[----:B0-----:R-:W-:-:S06]  /*0240*/  IMAD.MOV.U32 R3, RZ, RZ, R10 ;  /* 0x000000ffff037224 */ /* 0x001fcc00078e000a */
[----:B-1----:R-:W0:Y:S02]  /*0250*/  I2F.F64 R8, R2 ;  /* 0x0000000200087312 */ /* 0x002e240000201c00 */
[C---:B0-----:R-:W-:Y:S01]  /*0260*/  DFMA R4, R8.reuse, -UR6, R20 ;  /* 0x8000000608047c2b */ /* 0x041fe20008000014 */
[----:B------:R-:W0:Y:S01]  /*0270*/  LDCU UR6, c[0x0][0x390] ;  /* 0x00007200ff0677ac */ /* 0x000e220008000800 */
[----:B------:R-:W1:Y:S06]  /*0280*/  LDCU UR7, c[0x0][0x3a4] ;  /* 0x00007480ff0777ac */ /* 0x000e6c0008000800 */
[C---:B------:R-:W-:Y:S01]  /*0290*/  DFMA R4, R8.reuse, -UR8, R4 ;  /* 0x8000000808047c2b */ /* 0x040fe20008000004 */
[----:B------:R-:W2:Y:S07]  /*02a0*/  LDCU.64 UR8, c[0x4][0x8] ;  /* 0x01000100ff0877ac */ /* 0x000eae0008000a00 */
[----:B------:R-:W-:-:S11]  /*02b0*/  DFMA R4, R8, -UR12, R4 ;  /* 0x8000000c08047c2b */ /* 0x000fd60008000004 */
.L_x_25:
[----:B------:R-:W3:Y:S08]  /*02c0*/  LDC.64 R8, c[0x0][0x388] ;  /* 0x0000e200ff087b82 */ /* 0x000ef00000000a00 */
[----:B------:R-:W4:Y:S01]  /*02d0*/  LDC.64 R24, c[0x0][0x380] ;  /* 0x0000e000ff187b82 */ /* 0x000f220000000a00 */
[----:B---3--:R-:W-:-:S06]  /*02e0*/  IMAD.WIDE R8, R3, 0x8, R8 ;  /* 0x0000000803087825 */ /* 0x008fcc00078e0208 */
[----:B------:R-:W3:Y:S01]  /*02f0*/  LDG.E.64 R8, desc[UR4][R8.64] ;  /* 0x0000000408087981 */ /* 0x000ee2000c1e1b00 */
[----:B----4-:R-:W-:-:S06]  /*0300*/  IMAD.WIDE R24, R3, 0x8, R24 ;  /* 0x0000000803187825 */ /* 0x010fcc00078e0218 */
[----:B------:R-:W5:Y:S01]  /*0310*/  LDG.E.64 R24, desc[UR4][R24.64] ;  /* 0x0000000418187981 */ /* 0x000f62000c1e1b00 */
[----:B------:R-:W-:Y:S01]  /*0320*/  DSETP.NEU.AND P3, PT, |R20|, +INF , PT ;  /* 0x7ff000001400742a */ /* 0x000fe20003f6d200 */
[----:B------:R-:W-:Y:S05]  /*0330*/  YIELD ;  /* 0x0000000000007946 */ /* 0x000fea0003800000 */
[----:B------:R-:W-:Y:S01]  /*0340*/  UMOV UR10, 0xa2529d39 ;  /* 0xa2529d39000a7882 */ /* 0x000fe20000000000 */
[----:B------:R-:W-:Y:S01]  /*0350*/  UMOV UR11, 0x3f91df46 ;  /* 0x3f91df46000b7882 */ /* 0x000fe20000000000 */
[----:B------:R-:W-:Y:S01]  /*0360*/  BSSY.RECONVERGENT B0, `(.L_x_0) ;  /* 0x000000c000007945 */ /* 0x000fe20003800200 */
[----:B------:R-:W-:-:S02]  /*0370*/  FSEL R26, R6, R4, !P3 ;  /* 0x00000004061a7208 */ /* 0x000fc40005800000 */
[----:B------:R-:W-:Y:S02]  /*0380*/  FSEL R27, R7, R5, !P3 ;  /* 0x00000005071b7208 */ /* 0x000fe40005800000 */
[----:B------:R-:W-:Y:S01]  /*0390*/  SEL R34, R2, RZ, P3 ;  /* 0x000000ff02227207 */ /* 0x000fe20001800000 */
[----:B---3--:R-:W-:Y:S01]  /*03a0*/  DMUL R28, R8, UR10 ;  /* 0x0000000a081c7c28 */ /* 0x008fe20008000000 */
[----:B------:R-:W-:Y:S10]  /*03b0*/  @P0 BRA `(.L_x_1) ;  /* 0x0000000000180947 */ /* 0x000ff40003800000 */
[----:B------:R-:W-:Y:S01]  /*03c0*/  IMAD.MOV.U32 R11, RZ, RZ, R20 ;  /* 0x000000ffff0b7224 */ /* 0x000fe200078e0014 */
[----:B------:R-:W-:Y:S01]  /*03d0*/  MOV R32, 0x400 ;  /* 0x0000040000207802 */ /* 0x000fe20000000f00 */
[----:B------:R-:W-:-:S07]  /*03e0*/  IMAD.MOV.U32 R33, RZ, RZ, R21 ;  /* 0x000000ffff217224 */ /* 0x000fce00078e0015 */
[----:B012--5:R-:W-:Y:S05]  /*03f0*/  CALL.REL.NOINC `($_Z10computeACFPKdS0_iPid$__internal_trig_reduction_slowpathd) ;  /* 0x0000002000c87944 */ /* 0x027fea0003c00000 */
[----:B------:R-:W-:Y:S02]  /*0400*/  IMAD.MOV.U32 R26, RZ, RZ, R8 ;  /* 0x000000ffff1a7224 */ /* 0x000fe400078e0008 */
[----:B------:R-:W-:-:S07]  /*0410*/  IMAD.MOV.U32 R27, RZ, RZ, R9 ;  /* 0x000000ffff1b7224 */ /* 0x000fce00078e0009 */
.L_x_1:
[----:B012---:R-:W-:Y:S05]  /*0420*/  BSYNC.RECONVERGENT B0 ;  /* 0x0000000000007941 */ /* 0x007fea0003800200 */
.L_x_0:
[----:B------:R-:W-:-:S05]  /*0430*/  IMAD.SHL.U32 R8, R34, 0x40, RZ ;  /* 0x0000004022087824 */ /* 0x000fca00078e00ff */
[----:B------:R-:W-:-:S04]  /*0440*/  LOP3.LUT R8, R8, 0x40, RZ, 0xc0, !PT ;  /* 0x0000004008087812 */ /* 0x000fc800078ec0ff */
[----:B------:R-:W-:-:S05]  /*0450*/  IADD3 R36, P1, PT, R8, UR8, RZ ;  /* 0x0000000808247c10 */ /* 0x000fca000ff3e0ff */
[----:B------:R-:W-:-:S05]  /*0460*/  IMAD.X R37, RZ, RZ, UR9, P1 ;  /* 0x00000009ff257e24 */ /* 0x000fca00088e06ff */
[----:B------:R-:W2:Y:S04]  /*0470*/  LDG.E.128.CONSTANT R8, desc[UR4][R36.64] ;  /* 0x0000000424087981 */ /* 0x000ea8000c1e9d00 */
[----:B------:R-:W3:Y:S04]  /*0480*/  LDG.E.128.CONSTANT R12, desc[UR4][R36.64+0x10] ;  /* 0x00001004240c7981 */ /* 0x000ee8000c1e9d00 */
[----:B------:R0:W4:Y:S01]  /*0490*/  LDG.E.128.CONSTANT R16, desc[UR4][R36.64+0x20] ;  /* 0x0000200424107981 */ /* 0x000122000c1e9d00 */
[----:B------:R-:W-:Y:S01]  /*04a0*/  LOP3.LUT R30, R34, 0x1, RZ, 0xc0, !PT ;  /* 0x00000001221e7812 */ /* 0x000fe200078ec0ff */
[----:B------:R-:W-:Y:S01]  /*04b0*/  IMAD.MOV.U32 R31, RZ, RZ, 0x3da8ff83 ;  /* 0x3da8ff83ff1f7424 */ /* 0x000fe200078e00ff */
[----:B------:R-:W-:Y:S01]  /*04c0*/  DMUL R32, R26, R26 ;  /* 0x0000001a1a207228 */ /* 0x000fe20000000000 */
[----:B------:R-:W-:Y:S01]  /*04d0*/  BSSY.RECONVERGENT B0, `(.L_x_2) ;  /* 0x000002e000007945 */ /* 0x000fe20003800200 */
[----:B------:R-:W-:Y:S01]  /*04e0*/  ISETP.NE.U32.AND P1, PT, R30, 0x1, PT ;  /* 0x000000011e00780c */ /* 0x000fe20003f25070 */
[----:B------:R-:W-:Y:S01]  /*04f0*/  IMAD.MOV.U32 R30, RZ, RZ, 0x20fd8164 ;  /* 0x20fd8164ff1e7424 */ /* 0x000fe200078e00ff */
[----:B------:R-:W-:-:S02]  /*0500*/  DSETP.NEU.AND P4, PT, |R28|, +INF , PT ;  /* 0x7ff000001c00742a */ /* 0x000fc40003f8d200 */
[----:B------:R-:W-:Y:S02]  /*0510*/  FSEL R31, -R31, 0.11223486810922622681, !P1 ;  /* 0x3de5db651f1f7808 */ /* 0x000fe40004800100 */
[----:B------:R-:W-:-:S10]  /*0520*/  FSEL R30, R30, -8.06006814911005101289e+34, !P1 ;  /* 0xf9785eba1e1e7808 */ /* 0x000fd40004800000 */
[----:B0-----:R-:W-:Y:S01]  /*0530*/  @!P4 IMAD.MOV.U32 R36, RZ, RZ, RZ ;  /* 0x000000ffff24c224 */ /* 0x001fe200078e00ff */
[----:B--2---:R-:W-:-:S08]  /*0540*/  DFMA R8, R32, R30, R8 ;  /* 0x0000001e2008722b */ /* 0x004fd00000000008 */
[----:B------:R-:W-:-:S08]  /*0550*/  DFMA R8, R32, R8, R10 ;  /* 0x000000082008722b */ /* 0x000fd0000000000a */
[----:B---3--:R-:W-:-:S08]  /*0560*/  DFMA R8, R32, R8, R12 ;  /* 0x000000082008722b */ /* 0x008fd0000000000c */
[----:B------:R-:W-:-:S08]  /*0570*/  DFMA R8, R32, R8, R14 ;  /* 0x000000082008722b */ /* 0x000fd0000000000e */
[----:B----4-:R-:W-:-:S08]  /*0580*/  DFMA R8, R32, R8, R16 ;  /* 0x000000082008722b */ /* 0x010fd00000000010 */
[----:B------:R-:W-:-:S08]  /*0590*/  DFMA R8, R32, R8, R18 ;  /* 0x000000082008722b */ /* 0x000fd00000000012 */
[----:B------:R-:W-:Y:S02]  /*05a0*/  DFMA R26, R8, R26, R26 ;  /* 0x0000001a081a722b */ /* 0x000fe4000000001a */
[----:B------:R-:W-:-:S10]  /*05b0*/  DFMA R8, R32, R8, 1 ;  /* 0x3ff000002008742b */ /* 0x000fd40000000008 */
[----:B------:R-:W-:Y:S02]  /*05c0*/  FSEL R10, R8, R26, !P1 ;  /* 0x0000001a080a7208 */ /* 0x000fe40004800000 */
[----:B------:R-:W-:Y:S02]  /*05d0*/  FSEL R11, R9, R27, !P1 ;  /* 0x0000001b090b7208 */ /* 0x000fe40004800000 */
[----:B------:R-:W-:Y:S01]  /*05e0*/  LOP3.LUT P1, RZ, R34, 0x2, RZ, 0xc0, !PT ;  /* 0x0000000222ff7812 */ /* 0x000fe2000782c0ff */
[----:B------:R-:W-:-:S03]  /*05f0*/  @!P4 DMUL R34, RZ, R28 ;  /* 0x0000001cff22c228 */ /* 0x000fc60000000000 */
[----:B------:R-:W-:-:S10]  /*0600*/  DADD R8, RZ, -R10 ;  /* 0x00000000ff087229 */ /* 0x000fd4000000080a */
[----:B------:R-:W-:Y:S02]  /*0610*/  FSEL R26, R10, R8, !P1 ;  /* 0x000000080a1a7208 */ /* 0x000fe40004800000 */
[----:B------:R-:W-:Y:S01]  /*0620*/  FSEL R27, R11, R9, !P1 ;  /* 0x000000090b1b7208 */ /* 0x000fe20004800000 */
[----:B------:R-:W-:Y:S06]  /*0630*/  @!P4 BRA `(.L_x_3) ;  /* 0x00000000005cc947 */ /* 0x000fec0003800000 */
[----:B------:R-:W-:Y:S01]  /*0640*/  UMOV UR10, 0x6dc9c883 ;  /* 0x6dc9c883000a7882 */ /* 0x000fe20000000000 */
[----:B------:R-:W-:Y:S01]  /*0650*/  UMOV UR11, 0x3fe45f30 ;  /* 0x3fe45f30000b7882 */ /* 0x000fe20000000000 */
[C---:B------:R-:W-:Y:S02]  /*0660*/  DSETP.GE.AND P1, PT, |R28|.reuse, 2.14748364800000000000e+09, PT ;  /* 0x41e000001c00742a */ /* 0x040fe40003f26200 */
[----:B------:R-:W-:Y:S01]  /*0670*/  DMUL R36, R28, UR10 ;  /* 0x0000000a1c247c28 */ /* 0x000fe20008000000 */
[----:B------:R-:W-:Y:S01]  /*0680*/  UMOV UR10, 0x54442d18 ;  /* 0x54442d18000a7882 */ /* 0x000fe20000000000 */
[----:B------:R-:W-:-:S08]  /*0690*/  UMOV UR11, 0x3ff921fb ;  /* 0x3ff921fb000b7882 */ /* 0x000fd00000000000 */
[----:B------:R-:W0:Y:S08]  /*06a0*/  F2I.F64 R36, R36 ;  /* 0x0000002400247311 */ /* 0x000e300000301100 */
[----:B0-----:R-:W0:Y:S02]  /*06b0*/  I2F.F64 R34, R36 ;  /* 0x0000002400227312 */ /* 0x001e240000201c00 */
[----:B0-----:R-:W-:Y:S01]  /*06c0*/  DFMA R8, R34, -UR10, R28 ;  /* 0x8000000a22087c2b */ /* 0x001fe2000800001c */
[----:B------:R-:W-:Y:S01]  /*06d0*/  UMOV UR10, 0x33145c00 ;  /* 0x33145c00000a7882 */ /* 0x000fe20000000000 */
[----:B------:R-:W-:-:S06]  /*06e0*/  UMOV UR11, 0x3c91a626 ;  /* 0x3c91a626000b7882 */ /* 0x000fcc0000000000 */
[----:B------:R-:W-:Y:S01]  /*06f0*/  DFMA R8, R34, -UR10, R8 ;  /* 0x8000000a22087c2b */ /* 0x000fe20008000008 */
[----:B------:R-:W-:Y:S01]  /*0700*/  UMOV UR10, 0x252049c0 ;  /* 0x252049c0000a7882 */ /* 0x000fe20000000000 */
[----:B------:R-:W-:-:S06]  /*0710*/  UMOV UR11, 0x397b839a ;  /* 0x397b839a000b7882 */ /* 0x000fcc0000000000 */
[----:B------:R-:W-:Y:S01]  /*0720*/  DFMA R34, R34, -UR10, R8 ;  /* 0x8000000a22227c2b */ /* 0x000fe20008000008 */
[----:B------:R-:W-:Y:S10]  /*0730*/  @!P1 BRA `(.L_x_3) ;  /* 0x00000000001c9947 */ /* 0x000ff40003800000 */
[----:B------:R-:W-:Y:S01]  /*0740*/  IMAD.MOV.U32 R11, RZ, RZ, R28 ;  /* 0x000000ffff0b7224 */ /* 0x000fe200078e001c */
[----:B------:R-:W-:Y:S01]  /*0750*/  MOV R32, 0x780 ;  /* 0x0000078000207802 */ /* 0x000fe20000000f00 */
[----:B------:R-:W-:-:S07]  /*0760*/  IMAD.MOV.U32 R33, RZ, RZ, R29 ;  /* 0x000000ffff217224 */ /* 0x000fce00078e001d */
[----:B-----5:R-:W-:Y:S05]  /*0770*/  CALL.REL.NOINC `($_Z10computeACFPKdS0_iPid$__internal_trig_reduction_slowpathd) ;  /* 0x0000001c00e87944 */ /* 0x020fea0003c00000 */
[----:B------:R-:W-:Y:S02]  /*0780*/  IMAD.MOV.U32 R36, RZ, RZ, R34 ;  /* 0x000000ffff247224 */ /* 0x000fe400078e0022 */
[----:B------:R-:W-:Y:S02]  /*0790*/  IMAD.MOV.U32 R34, RZ, RZ, R8 ;  /* 0x000000ffff227224 */ /* 0x000fe400078e0008 */
[----:B------:R-:W-:-:S07]  /*07a0*/  IMAD.MOV.U32 R35, RZ, RZ, R9 ;  /* 0x000000ffff237224 */ /* 0x000fce00078e0009 */
.L_x_3:
[----:B------:R-:W-:Y:S05]  /*07b0*/  BSYNC.RECONVERGENT B0 ;  /* 0x0000000000007941 */ /* 0x000fea0003800200 */
.L_x_2:
[----:B------:R-:W-:-:S05]  /*07c0*/  IMAD.SHL.U32 R8, R36, 0x40, RZ ;  /* 0x0000004024087824 */ /* 0x000fca00078e00ff */
[----:B------:R-:W-:-:S04]  /*07d0*/  LOP3.LUT R8, R8, 0x40, RZ, 0xc0, !PT ;  /* 0x0000004008087812 */ /* 0x000fc800078ec0ff */
[----:B------:R-:W-:-:S05]  /*07e0*/  IADD3 R16, P1, PT, R8, UR8, RZ ;  /* 0x0000000808107c10 */ /* 0x000fca000ff3e0ff */
[----:B------:R-:W-:-:S05]  /*07f0*/  IMAD.X R17, RZ, RZ, UR9, P1 ;  /* 0x00000009ff117e24 */ /* 0x000fca00088e06ff */
[----:B------:R-:W2:Y:S04]  /*0800*/  LDG.E.128.CONSTANT R8, desc[UR4][R16.64] ;  /* 0x0000000410087981 */ /* 0x000ea8000c1e9d00 */
[----:B------:R-:W3:Y:S04]  /*0810*/  LDG.E.128.CONSTANT R12, desc[UR4][R16.64+0x10] ;  /* 0x00001004100c7981 */ /* 0x000ee8000c1e9d00 */
[----:B------:R-:W4:Y:S01]  /*0820*/  LDG.E.128.CONSTANT R16, desc[UR4][R16.64+0x20] ;  /* 0x0000200410107981 */ /* 0x000f22000c1e9d00 */
[----:B------:R-:W-:Y:S01]  /*0830*/  LOP3.LUT R30, R36, 0x1, RZ, 0xc0, !PT ;  /* 0x00000001241e7812 */ /* 0x000fe200078ec0ff */
[----:B------:R-:W-:Y:S01]  /*0840*/  IMAD.MOV.U32 R31, RZ, RZ, 0x3da8ff83 ;  /* 0x3da8ff83ff1f7424 */ /* 0x000fe200078e00ff */
[----:B------:R-:W-:Y:S01]  /*0850*/  DMUL R32, R34, R34 ;  /* 0x0000002222207228 */ /* 0x000fe20000000000 */
[----:B------:R-:W-:Y:S01]  /*0860*/  BSSY.RECONVERGENT B0, `(.L_x_4) ;  /* 0x0000027000007945 */ /* 0x000fe20003800200 */
[----:B------:R-:W-:Y:S01]  /*0870*/  ISETP.NE.U32.AND P1, PT, R30, 0x1, PT ;  /* 0x000000011e00780c */ /* 0x000fe20003f25070 */
[----:B------:R-:W-:-:S03]  /*0880*/  IMAD.MOV.U32 R30, RZ, RZ, 0x20fd8164 ;  /* 0x20fd8164ff1e7424 */ /* 0x000fc600078e00ff */
[----:B------:R-:W-:Y:S02]  /*0890*/  FSEL R31, -R31, 0.11223486810922622681, !P1 ;  /* 0x3de5db651f1f7808 */ /* 0x000fe40004800100 */
[----:B------:R-:W-:-:S06]  /*08a0*/  FSEL R30, R30, -8.06006814911005101289e+34, !P1 ;  /* 0xf9785eba1e1e7808 */ /* 0x000fcc0004800000 */
        /* <DEDUP_REMOVED lines=8> */
[----:B------:R-:W-:Y:S01]  /*0930*/  FSEL R10, R8, R34, !P1 ;  /* 0x00000022080a7208 */ /* 0x000fe20004800000 */
[----:B------:R-:W-:Y:S01]  /*0940*/  IMAD.MOV.U32 R34, RZ, RZ, R6 ;  /* 0x000000ffff227224 */ /* 0x000fe200078e0006 */
[----:B------:R-:W-:Y:S01]  /*0950*/  FSEL R11, R9, R35, !P1 ;  /* 0x00000023090b7208 */ /* 0x000fe20004800000 */
[----:B------:R-:W-:Y:S01]  /*0960*/  IMAD.MOV.U32 R35, RZ, RZ, R7 ;  /* 0x000000ffff237224 */ /* 0x000fe200078e0007 */
[----:B------:R-:W-:Y:S01]  /*0970*/  LOP3.LUT P1, RZ, R36, 0x2, RZ, 0xc0, !PT ;  /* 0x0000000224ff7812 */ /* 0x000fe2000782c0ff */
[----:B------:R-:W-:-:S03]  /*0980*/  IMAD.MOV.U32 R36, RZ, RZ, 0x1 ;  /* 0x00000001ff247424 */ /* 0x000fc600078e00ff */
[----:B------:R-:W-:-:S10]  /*0990*/  DADD R8, RZ, -R10 ;  /* 0x00000000ff087229 */ /* 0x000fd4000000080a */
[----:B------:R-:W-:Y:S02]  /*09a0*/  FSEL R8, R10, R8, !P1 ;  /* 0x000000080a087208 */ /* 0x000fe40004800000 */
[----:B------:R-:W-:-:S06]  /*09b0*/  FSEL R9, R11, R9, !P1 ;  /* 0x000000090b097208 */ /* 0x000fcc0004800000 */
[----:B------:R-:W-:Y:S01]  /*09c0*/  DMUL R26, R26, R8 ;  /* 0x000000081a1a7228 */ /* 0x000fe20000000000 */
[----:B------:R-:W-:Y:S10]  /*09d0*/  @!P3 BRA `(.L_x_5) ;  /* 0x00000000003cb947 */ /* 0x000ff40003800000 */
[----:B------:R-:W-:Y:S01]  /*09e0*/  DSETP.GE.AND P1, PT, |R20|, 2.14748364800000000000e+09, PT ;  /* 0x41e000001400742a */ /* 0x000fe20003f26200 */
[----:B------:R-:W-:Y:S01]  /*09f0*/  BSSY.RECONVERGENT B1, `(.L_x_6) ;  /* 0x000000c000017945 */ /* 0x000fe20003800200 */
[----:B------:R-:W-:Y:S02]  /*0a00*/  IMAD.MOV.U32 R10, RZ, RZ, R2 ;  /* 0x000000ffff0a7224 */ /* 0x000fe400078e0002 */
[----:B------:R-:W-:Y:S02]  /*0a10*/  IMAD.MOV.U32 R34, RZ, RZ, R4 ;  /* 0x000000ffff227224 */ /* 0x000fe400078e0004 */
[----:B------:R-:W-:-:S08]  /*0a20*/  IMAD.MOV.U32 R35, RZ, RZ, R5 ;  /* 0x000000ffff237224 */ /* 0x000fd000078e0005 */
[----:B------:R-:W-:Y:S05]  /*0a30*/  @!P1 BRA `(.L_x_7) ;  /* 0x00000000001c9947 */ /* 0x000fea0003800000 */
[----:B------:R-:W-:Y:S01]  /*0a40*/  IMAD.MOV.U32 R11, RZ, RZ, R20 ;  /* 0x000000ffff0b7224 */ /* 0x000fe200078e0014 */
[----:B------:R-:W-:Y:S01]  /*0a50*/  MOV R32, 0xa80 ;  /* 0x00000a8000207802 */ /* 0x000fe20000000f00 */
[----:B------:R-:W-:-:S07]  /*0a60*/  IMAD.MOV.U32 R33, RZ, RZ, R21 ;  /* 0x000000ffff217224 */ /* 0x000fce00078e0015 */
[----:B-----5:R-:W-:Y:S05]  /*0a70*/  CALL.REL.NOINC `($_Z10computeACFPKdS0_iPid$__internal_trig_reduction_slowpathd) ;  /* 0x0000001c00287944 */ /* 0x020fea0003c00000 */
[----:B------:R-:W-:Y:S02]  /*0a80*/  IMAD.MOV.U32 R10, RZ, RZ, R34 ;  /* 0x000000ffff0a7224 */ /* 0x000fe400078e0022 */
[----:B------:R-:W-:Y:S02]  /*0a90*/  IMAD.MOV.U32 R34, RZ, RZ, R8 ;  /* 0x000000ffff227224 */ /* 0x000fe400078e0008 */
[----:B------:R-:W-:-:S07]  /*0aa0*/  IMAD.MOV.U32 R35, RZ, RZ, R9 ;  /* 0x000000ffff237224 */ /* 0x000fce00078e0009 */
.L_x_7:
[----:B------:R-:W-:Y:S05]  /*0ab0*/  BSYNC.RECONVERGENT B1 ;  /* 0x0000000000017941 */ /* 0x000fea0003800200 */
.L_x_6:
[----:B------:R-:W-:-:S07]  /*0ac0*/  VIADD R36, R10, 0x1 ;  /* 0x000000010a247836 */ /* 0x000fce0000000000 */
.L_x_5:
[----:B------:R-:W-:Y:S05]  /*0ad0*/  BSYNC.RECONVERGENT B0 ;  /* 0x0000000000007941 */ /* 0x000fea0003800200 */
.L_x_4:
        /* <DEDUP_REMOVED lines=22> */
[----:B------:R-:W-:Y:S01]  /*0c40*/  DFMA R8, R32, R8, 1 ;  /* 0x3ff000002008742b */ /* 0x000fe20000000008 */
[----:B------:R-:W-:Y:S01]  /*0c50*/  @!P4 IMAD.MOV.U32 R34, RZ, RZ, 0x1 ;  /* 0x00000001ff22c424 */ /* 0x000fe200078e00ff */
[----:B------:R-:W-:-:S08]  /*0c60*/  @!P4 DMUL R32, RZ, R28 ;  /* 0x0000001cff20c228 */ /* 0x000fd00000000000 */
[----:B------:R-:W-:Y:S02]  /*0c70*/  FSEL R10, R8, R10, !P1 ;  /* 0x0000000a080a7208 */ /* 0x000fe40004800000 */
[----:B------:R-:W-:Y:S02]  /*0c80*/  FSEL R11, R9, R11, !P1 ;  /* 0x0000000b090b7208 */ /* 0x000fe40004800000 */
[----:B------:R-:W-:-:S04]  /*0c90*/  LOP3.LUT P1, RZ, R36, 0x2, RZ, 0xc0, !PT ;  /* 0x0000000224ff7812 */ /* 0x000fc8000782c0ff */
[----:B------:R-:W-:-:S10]  /*0ca0*/  DADD R8, RZ, -R10 ;  /* 0x00000000ff087229 */ /* 0x000fd4000000080a */
[----:B------:R-:W-:Y:S02]  /*0cb0*/  FSEL R30, R10, R8, !P1 ;  /* 0x000000080a1e7208 */ /* 0x000fe40004800000 */
[----:B------:R-:W-:Y:S01]  /*0cc0*/  FSEL R31, R11, R9, !P1 ;  /* 0x000000090b1f7208 */ /* 0x000fe20004800000 */
[----:B------:R-:W-:Y:S06]  /*0cd0*/  @!P4 BRA `(.L_x_9) ;  /* 0x000000000064c947 */ /* 0x000fec0003800000 */
[----:B------:R-:W-:Y:S01]  /*0ce0*/  UMOV UR10, 0x6dc9c883 ;  /* 0x6dc9c883000a7882 */ /* 0x000fe20000000000 */
[----:B------:R-:W-:Y:S01]  /*0cf0*/  UMOV UR11, 0x3fe45f30 ;  /* 0x3fe45f30000b7882 */ /* 0x000fe20000000000 */
[C---:B------:R-:W-:Y:S01]  /*0d00*/  DSETP.GE.AND P1, PT, |R28|.reuse, 2.14748364800000000000e+09, PT ;  /* 0x41e000001c00742a */ /* 0x040fe20003f26200 */
[----:B------:R-:W-:Y:S01]  /*0d10*/  BSSY.RECONVERGENT B1, `(.L_x_10) ;  /* 0x0000014000017945 */ /* 0x000fe20003800200 */
[----:B------:R-:W-:Y:S01]  /*0d20*/  DMUL R8, R28, UR10 ;  /* 0x0000000a1c087c28 */ /* 0x000fe20008000000 */
[----:B------:R-:W-:Y:S01]  /*0d30*/  UMOV UR10, 0x54442d18 ;  /* 0x54442d18000a7882 */ /* 0x000fe20000000000 */
[----:B------:R-:W-:-:S04]  /*0d40*/  UMOV UR11, 0x3ff921fb ;  /* 0x3ff921fb000b7882 */ /* 0x000fc80000000000 */
        /* <DEDUP_REMOVED lines=15> */
[----:B------:R-:W-:-:S07]  /*0e40*/  IMAD.MOV.U32 R33, RZ, RZ, R9 ;  /* 0x000000ffff217224 */ /* 0x000fce00078e0009 */
.L_x_11:
[----:B------:R-:W-:Y:S05]  /*0e50*/  BSYNC.RECONVERGENT B1 ;  /* 0x0000000000017941 */ /* 0x000fea0003800200 */
.L_x_10:
[----:B------:R-:W-:-:S07]  /*0e60*/  VIADD R34, R34, 0x1 ;  /* 0x0000000122227836 */ /* 0x000fce0000000000 */
.L_x_9:
[----:B------:R-:W-:Y:S05]  /*0e70*/  BSYNC.RECONVERGENT B0 ;  /* 0x0000000000007941 */ /* 0x000fea0003800200 */
.L_x_8:
        /* <DEDUP_REMOVED lines=10> */
[----:B------:R-:W-:Y:S01]  /*0f20*/  UMOV UR10, 0xa2529d39 ;  /* 0xa2529d39000a7882 */ /* 0x000fe20000000000 */
[----:B------:R-:W-:Y:S01]  /*0f30*/  ISETP.NE.U32.AND P1, PT, R28, 0x1, PT ;  /* 0x000000011c00780c */ /* 0x000fe20003f25070 */
[----:B------:R-:W-:Y:S01]  /*0f40*/  IMAD.MOV.U32 R28, RZ, RZ, 0x20fd8164 ;  /* 0x20fd8164ff1c7424 */ /* 0x000fe200078e00ff */
[----:B------:R-:W-:Y:S01]  /*0f50*/  UMOV UR11, 0x3f91df46 ;  /* 0x3f91df46000b7882 */ /* 0x000fe20000000000 */
[----:B------:R-:W-:Y:S01]  /*0f60*/  BSSY.RECONVERGENT B0, `(.L_x_12) ;  /* 0x000002f000007945 */ /* 0x000fe20003800200 */
[----:B------:R-:W-:-:S02]  /*0f70*/  FSEL R29, -R29, 0.11223486810922622681, !P1 ;  /* 0x3de5db651d1d7808 */ /* 0x000fc40004800100 */
        /* <DEDUP_REMOVED lines=8> */
[----:B------:R-:W-:Y:S02]  /*1000*/  DFMA R8, R36, R8, 1 ;  /* 0x3ff000002408742b */ /* 0x000fe40000000008 */
[----:B-----5:R-:W-:-:S08]  /*1010*/  DFMA R32, R24, -UR10, R22 ;  /* 0x8000000a18207c2b */ /* 0x020fd00008000016 */
[----:B------:R-:W-:Y:S01]  /*1020*/  FSEL R10, R8, R10, !P1 ;  /* 0x0000000a080a7208 */ /* 0x000fe20004800000 */
[----:B------:R-:W-:Y:S01]  /*1030*/  DSETP.NEU.AND P2, PT, |R32|, +INF , PT ;  /* 0x7ff000002000742a */ /* 0x000fe20003f4d200 */
[----:B------:R-:W-:Y:S02]  /*1040*/  FSEL R11, R9, R11, !P1 ;  /* 0x0000000b090b7208 */ /* 0x000fe40004800000 */
[----:B------:R-:W-:-:S04]  /*1050*/  LOP3.LUT P1, RZ, R34, 0x2, RZ, 0xc0, !PT ;  /* 0x0000000222ff7812 */ /* 0x000fc8000782c0ff */
[----:B------:R-:W-:-:S07]  /*1060*/  DADD R8, RZ, -R10 ;  /* 0x00000000ff087229 */ /* 0x000fce000000080a */
[----:B------:R-:W-:Y:S01]  /*1070*/  @!P2 DMUL R24, RZ, R32 ;  /* 0x00000020ff18a228 */ /* 0x000fe20000000000 */
[----:B------:R-:W-:Y:S02]  /*1080*/  @!P2 IMAD.MOV.U32 R34, RZ, RZ, 0x1 ;  /* 0x00000001ff22a424 */ /* 0x000fe400078e00ff */
[----:B------:R-:W-:Y:S02]  /*1090*/  FSEL R8, R10, R8, !P1 ;  /* 0x000000080a087208 */ /* 0x000fe40004800000 */
[----:B------:R-:W-:-:S06]  /*10a0*/  FSEL R9, R11, R9, !P1 ;  /* 0x000000090b097208 */ /* 0x000fcc0004800000 */
[----:B------:R-:W-:Y:S01]  /*10b0*/  DMUL R30, R30, R8 ;  /* 0x000000081e1e7228 */ /* 0x000fe20000000000 */
[----:B------:R-:W-:Y:S10]  /*10c0*/  @!P2 BRA `(.L_x_13) ;  /* 0x000000000060a947 */ /* 0x000ff40003800000 */
        /* <DEDUP_REMOVED lines=18> */
[----:B------:R-:W-:-:S07]  /*11f0*/  MOV R32, 0x1210 ;  /* 0x0000121000207802 */ /* 0x000fce0000000f00 */
[----:B------:R-:W-:Y:S05]  /*1200*/  CALL.REL.NOINC `($_Z10computeACFPKdS0_iPid$__internal_trig_reduction_slowpathd) ;  /* 0x0000001400447944 */ /* 0x000fea0003c00000 */
[----:B------:R-:W-:Y:S02]  /*1210*/  IMAD.MOV.U32 R24, RZ, RZ, R8 ;  /* 0x000000ffff187224 */ /* 0x000fe400078e0008 */
[----:B------:R-:W-:-:S07]  /*1220*/  IMAD.MOV.U32 R25, RZ, RZ, R9 ;  /* 0x000000ffff197224 */ /* 0x000fce00078e0009 */
.L_x_15:
[----:B------:R-:W-:Y:S05]  /*1230*/  BSYNC.RECONVERGENT B1 ;  /* 0x0000000000017941 */ /* 0x000fea0003800200 */
.L_x_14:
[----:B------:R-:W-:-:S07]  /*1240*/  VIADD R34, R34, 0x1 ;  /* 0x0000000122227836 */ /* 0x000fce0000000000 */
.L_x_13:
[----:B------:R-:W-:Y:S05]  /*1250*/  BSYNC.RECONVERGENT B0 ;  /* 0x0000000000007941 */ /* 0x000fea0003800200 */
.L_x_12:
        /* <DEDUP_REMOVED lines=17> */
[----:B---3--:R-:W-:Y:S01]  /*1370*/  DFMA R8, R32, R8, R12 ;  /* 0x000000082008722b */ /* 0x008fe2000000000c */
[----:B------:R-:W-:-:S07]  /*1380*/  IMAD.MOV.U32 R12, RZ, RZ, 0x80000 ;  /* 0x00080000ff0c7424 */ /* 0x000fce00078e00ff */
[----:B------:R-:W-:-:S08]  /*1390*/  DFMA R8, R32, R8, R14 ;  /* 0x000000082008722b */ /* 0x000fd0000000000e */
[----:B----4-:R-:W-:-:S08]  /*13a0*/  DFMA R8, R32, R8, R16 ;  /* 0x000000082008722b */ /* 0x010fd00000000010 */
[----:B------:R-:W-:-:S08]  /*13b0*/  DFMA R8, R32, R8, R18 ;  /* 0x000000082008722b */ /* 0x000fd00000000012 */
[----:B------:R-:W-:Y:S02]  /*13c0*/  DFMA R24, R8, R24, R24 ;  /* 0x000000180818722b */ /* 0x000fe40000000018 */
[----:B------:R-:W-:-:S10]  /*13d0*/  DFMA R8, R32, R8, 1 ;  /* 0x3ff000002008742b */ /* 0x000fd40000000008 */
[----:B------:R-:W-:Y:S02]  /*13e0*/  FSEL R10, R8, R24, !P1 ;  /* 0x00000018080a7208 */ /* 0x000fe40004800000 */
[----:B------:R-:W-:Y:S02]  /*13f0*/  FSEL R11, R9, R25, !P1 ;  /* 0x00000019090b7208 */ /* 0x000fe40004800000 */
[----:B------:R-:W-:-:S04]  /*1400*/  LOP3.LUT P1, RZ, R34, 0x2, RZ, 0xc0, !PT ;  /* 0x0000000222ff7812 */ /* 0x000fc8000782c0ff */
[----:B------:R-:W-:-:S10]  /*1410*/  DADD R8, RZ, -R10 ;  /* 0x00000000ff087229 */ /* 0x000fd4000000080a */
[----:B------:R-:W-:Y:S01]  /*1420*/  FSEL R8, R10, R8, !P1 ;  /* 0x000000080a087208 */ /* 0x000fe20004800000 */
[----:B------:R-:W-:Y:S01]  /*1430*/  IMAD.MOV.U32 R10, RZ, RZ, 0x80000 ;  /* 0x00080000ff0a7424 */ /* 0x000fe200078e00ff */
[----:B------:R-:W-:-:S06]  /*1440*/  FSEL R9, R11, R9, !P1 ;  /* 0x000000090b097208 */ /* 0x000fcc0004800000 */
[----:B------:R-:W-:-:S08]  /*1450*/  DFMA R26, R30, R8, R26 ;  /* 0x000000081e1a722b */ /* 0x000fd0000000001a */
[----:B------:R-:W-:Y:S02]  /*1460*/  DSETP.MAX.AND P1, P2, R26, -1, PT ;  /* 0xbff000001a00742a */ /* 0x000fe40003a2f000 */
[----:B------:R-:W-:-:S05]  /*1470*/  IMAD.MOV.U32 R8, RZ, RZ, R27 ;  /* 0x000000ffff087224 */ /* 0x000fca00078e001b */
[----:B------:R-:W-:Y:S02]  /*1480*/  FSEL R9, R8, -1.875, P1 ;  /* 0xbff0000008097808 */ /* 0x000fe40000800000 */
[----:B------:R-:W-:-:S05]  /*1490*/  SEL R8, R26, RZ, P1 ;  /* 0x000000ff1a087207 */ /* 0x000fca0000800000 */
[----:B------:R-:W-:-:S05]  /*14a0*/  @P2 LOP3.LUT R9, R10, 0xbff00000, RZ, 0xfc, !PT ;  /* 0xbff000000a092812 */ /* 0x000fca00078efcff */
[----:B------:R-:W-:Y:S01]  /*14b0*/  IMAD.MOV.U32 R10, RZ, RZ, R9 ;  /* 0x000000ffff0a7224 */ /* 0x000fe200078e0009 */
[----:B------:R-:W-:-:S06]  /*14c0*/  DSETP.MIN.AND P1, P2, R8, 1, PT ;  /* 0x3ff000000800742a */ /* 0x000fcc0003a20000 */
[----:B------:R-:W-:Y:S02]  /*14d0*/  FSEL R11, R10, 1.875, P1 ;  /* 0x3ff000000a0b7808 */ /* 0x000fe40000800000 */
[----:B------:R-:W-:-:S06]  /*14e0*/  SEL R8, R8, RZ, P1 ;  /* 0x000000ff08087207 */ /* 0x000fcc0000800000 */
[----:B------:R-:W-:-:S05]  /*14f0*/  @P2 LOP3.LUT R11, R12, 0x3ff00000, RZ, 0xfc, !PT ;  /* 0x3ff000000c0b2812 */ /* 0x000fca00078efcff */
[----:B------:R-:W-:-:S06]  /*1500*/  IMAD.MOV.U32 R9, RZ, RZ, R11 ;  /* 0x000000ffff097224 */ /* 0x000fcc00078e000b */
[----:B------:R-:W-:-:S10]  /*1510*/  DADD R10, -RZ, |R8| ;  /* 0x00000000ff0a7229 */ /* 0x000fd40000000508 */
[----:B------:R-:W-:-:S13]  /*1520*/  ISETP.GT.AND P1, PT, R11, 0x3fe26665, PT ;  /* 0x3fe266650b00780c */ /* 0x000fda0003f24270 */
[----:B------:R-:W-:Y:S05]  /*1530*/  @P1 BRA `(.L_x_17) ;  /* 0x0000000000d41947 */ /* 0x000fea0003800000 */
[----:B------:R-:W-:Y:S01]  /*1540*/  DMUL R10, R8, R8 ;  /* 0x00000008080a7228 */ /* 0x000fe20000000000 */
[----:B------:R-:W-:Y:S01]  /*1550*/  IMAD.MOV.U32 R12, RZ, RZ, 0x180754af ;  /* 0x180754afff0c7424 */ /* 0x000fe200078e00ff */
[----:B------:R-:W-:Y:S01]  /*1560*/  UMOV UR10, 0xdc1895e9 ;  /* 0xdc1895e9000a7882 */ /* 0x000fe20000000000 */
[----:B------:R-:W-:Y:S01]  /*1570*/  IMAD.MOV.U32 R13, RZ, RZ, 0x3fb3823b ;  /* 0x3fb3823bff0d7424 */ /* 0x000fe200078e00ff */
[----:B------:R-:W-:Y:S01]  /*1580*/  UMOV UR11, 0x3fb0066b ;  /* 0x3fb0066b000b7882 */ /* 0x000fe20000000000 */
[----:B------:R-:W-:-:S04]  /*1590*/  ISETP.GT.AND P1, PT, R9, -0x1, PT ;  /* 0xffffffff0900780c */ /* 0x000fc80003f24270 */
[----:B------:R-:W-:Y:S01]  /*15a0*/  DFMA R12, R10, UR10, -R12 ;  /* 0x0000000a0a0c7c2b */ /* 0x000fe2000800080c */
[----:B------:R-:W-:Y:S01]  /*15b0*/  UMOV UR10, 0xcc2f79ae ;  /* 0xcc2f79ae000a7882 */ /* 0x000fe20000000000 */
[----:B------:R-:W-:-:S06]  /*15c0*/  UMOV UR11, 0x3fb11e52 ;  /* 0x3fb11e52000b7882 */ /* 0x000fcc0000000000 */
[----:B------:R-:W-:Y:S01]  /*15d0*/  DFMA R12, R10, R12, UR10 ;  /* 0x0000000a0a0c7e2b */ /* 0x000fe2000800000c */
[----:B------:R-:W-:Y:S01]  /*15e0*/  UMOV UR10, 0x3526861b ;  /* 0x3526861b000a7882 */ /* 0x000fe20000000000 */
[----:B------:R-:W-:-:S06]  /*15f0*/  UMOV UR11, 0x3f924eaf ;  /* 0x3f924eaf000b7882 */ /* 0x000fcc0000000000 */
[----:B------:R-:W-:Y:S01]  /*1600*/  DFMA R12, R10, R12, -UR10 ;  /* 0x8000000a0a0c7e2b */ /* 0x000fe2000800000c */
[----:B------:R-:W-:Y:S01]  /*1610*/  UMOV UR10, 0xa31e6cb7 ;  /* 0xa31e6cb7000a7882 */ /* 0x000fe20000000000 */
[----:B------:R-:W-:-:S06]  /*1620*/  UMOV UR11, 0x3f91df02 ;  /* 0x3f91df02000b7882 */ /* 0x000fcc0000000000 */
[----:B------:R-:W-:Y:S01]  /*1630*/  DFMA R12, R10, R12, UR10 ;  /* 0x0000000a0a0c7e2b */ /* 0x000fe2000800000c */
        /* <DEDUP_REMOVED lines=26> */
[----:B------:R-:W-:Y:S01]  /*17e0*/  DMUL R12, R10, R12 ;  /* 0x0000000c0a0c7228 */ /* 0x000fe20000000000 */
[----:B------:R-:W-:Y:S02]  /*17f0*/  @!P1 IMAD.MOV.U32 R10, RZ, RZ, 0x33145c07 ;  /* 0x33145c07ff0a9424 */ /* 0x000fe400078e00ff */
[----:B------:R-:W-:-:S05]  /*1800*/  @!P1 IMAD.MOV.U32 R11, RZ, RZ, 0x3c91a626 ;  /* 0x3c91a626ff0b9424 */ /* 0x000fca00078e00ff */
[----:B------:R-:W-:Y:S01]  /*1810*/  DFMA R12, |R8|, R12, |R8| ;  /* 0x0000000c080c722b */ /* 0x000fe20000000608 */
[----:B------:R-:W-:Y:S02]  /*1820*/  @P1 IMAD.MOV.U32 R8, RZ, RZ, 0x33145c07 ;  /* 0x33145c07ff081424 */ /* 0x000fe400078e00ff */
[----:B------:R-:W-:-:S05]  /*1830*/  @P1 IMAD.MOV.U32 R9, RZ, RZ, 0x3c91a626 ;  /* 0x3c91a626ff091424 */ /* 0x000fca00078e00ff */
[C---:B------:R-:W-:Y:S02]  /*1840*/  @!P1 DADD R10, R12.reuse, R10 ;  /* 0x000000000c0a9229 */ /* 0x040fe4000000000a */
[----:B------:R-:W-:-:S06]  /*1850*/  @P1 DADD R8, R12, -R8 ;  /* 0x000000000c081229 */ /* 0x000fcc0000000808 */
[----:B------:R-:W-:Y:S02]  /*1860*/  @!P1 DADD R10, R10, UR10 ;  /* 0x0000000a0a0a9e29 */ /* 0x000fe40008000000 */
[----:B------:R-:W-:Y:S01]  /*1870*/  @P1 DADD R10, -R8, UR10 ;  /* 0x0000000a080a1e29 */ /* 0x000fe20008000100 */
[----:B------:R-:W-:Y:S10]  /*1880*/  BRA `(.L_x_18) ;  /* 0x0000000400207947 */ /* 0x000ff40003800000 */
.L_x_17:
[----:B------:R-:W-:Y:S01]  /*1890*/  DADD R10, -|R8|, 1 ;  /* 0x3ff00000080a7429 */ /* 0x000fe20000000300 */
[----:B------:R-:W-:Y:S01]  /*18a0*/  IMAD.MOV.U32 R12, RZ, RZ, 0x66faac4b ;  /* 0x66faac4bff0c7424 */ /* 0x000fe200078e00ff */
[----:B------:R-:W-:Y:S01]  /*18b0*/  UMOV UR10, 0x71155f70 ;  /* 0x71155f70000a7882 */ /* 0x000fe20000000000 */
[----:B------:R-:W-:Y:S01]  /*18c0*/  IMAD.MOV.U32 R13, RZ, RZ, 0x3ebac2fe ;  /* 0x3ebac2feff0d7424 */ /* 0x000fe200078e00ff */
[----:B------:R-:W-:-:S05]  /*18d0*/  UMOV UR11, 0x3ec715b3 ;  /* 0x3ec715b3000b7882 */ /* 0x000fca0000000000 */
[----:B------:R-:W-:Y:S01]  /*18e0*/  DFMA R12, R10, UR10, -R12 ;  /* 0x0000000a0a0c7c2b */ /* 0x000fe2000800080c */
[----:B------:R-:W-:Y:S01]  /*18f0*/  UMOV UR10, 0x8efcd9b8 ;  /* 0x8efcd9b8000a7882 */ /* 0x000fe20000000000 */
[----:B------:R-:W-:Y:S01]  /*1900*/  UMOV UR11, 0x3ed9a9b8 ;  /* 0x3ed9a9b8000b7882 */ /* 0x000fe20000000000 */
[----:B------:R-:W-:-:S05]  /*1910*/  ISETP.GE.AND P1, PT, R11, 0x1, PT ;  /* 0x000000010b00780c */ /* 0x000fca0003f26270 */
[----:B------:R-:W-:Y:S01]  /*1920*/  DFMA R12, R10, R12, UR10 ;  /* 0x0000000a0a0c7e2b */ /* 0x000fe2000800000c */
[----:B------:R-:W-:Y:S01]  /*1930*/  UMOV UR10, 0xa8a0c4c3 ;  /* 0xa8a0c4c3000a7882 */ /* 0x000fe20000000000 */
[----:B------:R-:W-:-:S06]  /*1940*/  UMOV UR11, 0x3edd0f40 ;  /* 0x3edd0f40000b7882 */ /* 0x000fcc0000000000 */
[----:B------:R-:W-:Y:S01]  /*1950*/  DFMA R14, R10, R12, UR10 ;  /* 0x0000000a0a0e7e2b */ /* 0x000fe2000800000c */
[----:B------:R-:W-:Y:S01]  /*1960*/  UMOV UR10, 0xfa9e0e1f ;  /* 0xfa9e0e1f000a7882 */ /* 0x000fe20000000000 */
[----:B------:R-:W-:Y:S01]  /*1970*/  UMOV UR11, 0x3ef46d4c ;  /* 0x3ef46d4c000b7882 */ /* 0x000fe20000000000 */
[----:B------:R-:W-:Y:S02]  /*1980*/  VIADD R13, R11, 0xfff00000 ;  /* 0xfff000000b0d7836 */ /* 0x000fe40000000000 */
[----:B------:R-:W-:-:S03]  /*1990*/  IMAD.MOV.U32 R12, RZ, RZ, R10 ;  /* 0x000000ffff0c7224 */ /* 0x000fc600078e000a */
[----:B------:R-:W-:Y:S01]  /*19a0*/  DFMA R16, R10, R14, UR10 ;  /* 0x0000000a0a107e2b */ /* 0x000fe2000800000e */
[----:B------:R-:W-:Y:S01]  /*19b0*/  UMOV UR10, 0x8d1e2422 ;  /* 0x8d1e2422000a7882 */ /* 0x000fe20000000000 */
[----:B------:R-:W-:Y:S01]  /*19c0*/  UMOV UR11, 0x3f079c16 ;  /* 0x3f079c16000b7882 */ /* 0x000fe20000000000 */
[----:B------:R-:W0:Y:S01]  /*19d0*/  MUFU.RSQ64H R15, R13 ;  /* 0x0000000d000f7308 */ /* 0x000e220000001c00 */
[----:B------:R-:W-:-:S04]  /*19e0*/  IMAD.MOV.U32 R14, RZ, RZ, RZ ;  /* 0x000000ffff0e7224 */ /* 0x000fc800078e00ff */
[----:B------:R-:W-:Y:S01]  /*19f0*/  DFMA R16, R10, R16, UR10 ;  /* 0x0000000a0a107e2b */ /* 0x000fe20008000010 */
[----:B------:R-:W-:Y:S01]  /*1a00*/  UMOV UR10, 0xc3bca540 ;  /* 0xc3bca540000a7882 */ /* 0x000fe20000000000 */
[----:B------:R-:W-:-:S06]  /*1a10*/  UMOV UR11, 0x3f1c9a88 ;  /* 0x3f1c9a88000b7882 */ /* 0x000fcc0000000000 */
[----:B------:R-:W-:Y:S01]  /*1a20*/  DFMA R16, R10, R16, UR10 ;  /* 0x0000000a0a107e2b */ /* 0x000fe20008000010 */
[----:B------:R-:W-:Y:S01]  /*1a30*/  UMOV UR10, 0x4bd476df ;  /* 0x4bd476df000a7882 */ /* 0x000fe20000000000 */
[----:B------:R-:W-:Y:S01]  /*1a40*/  UMOV UR11, 0x3f31c4e6 ;  /* 0x3f31c4e6000b7882 */ /* 0x000fe20000000000 */
[----:B0-----:R-:W-:-:S05]  /*1a50*/  DMUL R18, R12, R14 ;  /* 0x0000000e0c127228 */ /* 0x001fca0000000000 */
[----:B------:R-:W-:Y:S01]  /*1a60*/  DFMA R26, R10, R16, UR10 ;  /* 0x0000000a0a1a7e2b */ /* 0x000fe20008000010 */
[----:B------:R-:W-:Y:S01]  /*1a70*/  UMOV UR10, 0x60009c8f ;  /* 0x60009c8f000a7882 */ /* 0x000fe20000000000 */
[----:B------:R-:W-:Y:S01]  /*1a80*/  UMOV UR11, 0x3f46e8ba ;  /* 0x3f46e8ba000b7882 */ /* 0x000fe20000000000 */
[----:B------:R-:W-:Y:S01]  /*1a90*/  VIADD R17, R15, 0xfff00000 ;  /* 0xfff000000f117836 */ /* 0x000fe20000000000 */
[----:B------:R-:W-:Y:S01]  /*1aa0*/  DFMA R24, R18, -R18, R12 ;  /* 0x800000121218722b */ /* 0x000fe2000000000c */
[----:B------:R-:W-:-:S03]  /*1ab0*/  IMAD.MOV.U32 R16, RZ, RZ, RZ ;  /* 0x000000ffff107224 */ /* 0x000fc600078e00ff */
[----:B------:R-:W-:Y:S01]  /*1ac0*/  DFMA R26, R10, R26, UR10 ;  /* 0x0000000a0a1a7e2b */ /* 0x000fe2000800001a */
[----:B------:R-:W-:Y:S01]  /*1ad0*/  UMOV UR10, 0xc62b05a2 ;  /* 0xc62b05a2000a7882 */ /* 0x000fe20000000000 */
[----:B------:R-:W-:Y:S02]  /*1ae0*/  UMOV UR11, 0x3f5f1c71 ;  /* 0x3f5f1c71000b7882 */ /* 0x000fe40000000000 */
[----:B------:R-:W-:-:S04]  /*1af0*/  DFMA R18, R16, R24, R18 ;  /* 0x000000181012722b */ /* 0x000fc80000000012 */
[----:B------:R-:W-:Y:S01]  /*1b00*/  DFMA R26, R10, R26, UR10 ;  /* 0x0000000a0a1a7e2b */ /* 0x000fe2000800001a */
[----:B------:R-:W-:Y:S01]  /*1b10*/  UMOV UR10, 0xb6dc9f2c ;  /* 0xb6dc9f2c000a7882 */ /* 0x000fe20000000000 */
[----:B------:R-:W-:Y:S02]  /*1b20*/  UMOV UR11, 0x3f76db6d ;  /* 0x3f76db6d000b7882 */ /* 0x000fe40000000000 */
[-C--:B------:R-:W-:Y:S02]  /*1b30*/  DFMA R14, R14, -R18.reuse, 1 ;  /* 0x3ff000000e0e742b */ /* 0x080fe40000000812 */
[----:B------:R-:W-:Y:S02]  /*1b40*/  DFMA R12, R18, -R18, R12 ;  /* 0x80000012120c722b */ /* 0x000fe4000000000c */
[----:B------:R-:W-:Y:S01]  /*1b50*/  DFMA R26, R10, R26, UR10 ;  /* 0x0000000a0a1a7e2b */ /* 0x000fe2000800001a */
[----:B------:R-:W-:Y:S01]  /*1b60*/  UMOV UR10, 0x3333329c ;  /* 0x3333329c000a7882 */ /* 0x000fe20000000000 */
[----:B------:R-:W-:-:S02]  /*1b70*/  UMOV UR11, 0x3f933333 ;  /* 0x3f933333000b7882 */ /* 0x000fc40000000000 */
[----:B------:R-:W-:-:S04]  /*1b80*/  DFMA R14, R16, R14, R16 ;  /* 0x0000000e100e722b */ /* 0x000fc80000000010 */
[----:B------:R-:W-:Y:S01]  /*1b90*/  DFMA R26, R10, R26, UR10 ;  /* 0x0000000a0a1a7e2b */ /* 0x000fe2000800001a */
[----:B------:R-:W-:Y:S01]  /*1ba0*/  UMOV UR10, 0x55555555 ;  /* 0x55555555000a7882 */ /* 0x000fe20000000000 */
[----:B------:R-:W-:Y:S02]  /*1bb0*/  UMOV UR11, 0x3fb55555 ;  /* 0x3fb55555000b7882 */ /* 0x000fe40000000000 */
[----:B------:R-:W-:Y:S02]  /*1bc0*/  DFMA R12, R14, R12, R18 ;  /* 0x0000000c0e0c722b */ /* 0x000fe40000000012 */
[----:B------:R-:W-:Y:S02]  /*1bd0*/  DMUL R14, RZ, |R8| ;  /* 0x40000008ff0e7228 */ /* 0x000fe40000000000 */
[----:B------:R-:W-:Y:S01]  /*1be0*/  DFMA R26, R10, R26, UR10 ;  /* 0x0000000a0a1a7e2b */ /* 0x000fe2000800001a */
[----:B------:R-:W-:Y:S01]  /*1bf0*/  UMOV UR10, 0x33145c07 ;  /* 0x33145c07000a7882 */ /* 0x000fe20000000000 */
[----:B------:R-:W-:-:S04]  /*1c00*/  UMOV UR11, 0x3ca1a626 ;  /* 0x3ca1a626000b7882 */ /* 0x000fc80000000000 */
[----:B------:R-:W-:Y:S02]  /*1c10*/  VIADD R13, R13, 0x100000 ;  /* 0x001000000d0d7836 */ /* 0x000fe40000000000 */
[----:B------:R-:W-:-:S08]  /*1c20*/  DMUL R26, R10, R26 ;  /* 0x0000001a0a1a7228 */ /* 0x000fd00000000000 */
[----:B------:R-:W-:-:S10]  /*1c30*/  DFMA R26, R12, R26, R12 ;  /* 0x0000001a0c1a722b */ /* 0x000fd4000000000c */
[----:B------:R-:W-:Y:S02]  /*1c40*/  FSEL R14, R14, R26, !P1 ;  /* 0x0000001a0e0e7208 */ /* 0x000fe40004800000 */
[----:B------:R-:W-:Y:S02]  /*1c50*/  FSEL R15, R15, R27, !P1 ;  /* 0x0000001b0f0f7208 */ /* 0x000fe40004800000 */
[----:B------:R-:W-:-:S04]  /*1c60*/  ISETP.GE.AND P1, PT, R11, RZ, PT ;  /* 0x000000ff0b00720c */ /* 0x000fc80003f26270 */
[----:B------:R-:W-:-:S10]  /*1c70*/  DMUL R12, R14, +INF ;  /* 0x7ff000000e0c7828 */ /* 0x000fd40000000000 */
[----:B------:R-:W-:Y:S02]  /*1c80*/  FSEL R12, R12, R14, !P1 ;  /* 0x0000000e0c0c7208 */ /* 0x000fe40004800000 */
[----:B------:R-:W-:Y:S02]  /*1c90*/  FSEL R13, R13, R15, !P1 ;  /* 0x0000000f0d0d7208 */ /* 0x000fe40004800000 */
[----:B------:R-:W-:-:S04]  /*1ca0*/  ISETP.GE.AND P1, PT, R9, RZ, PT ;  /* 0x000000ff0900720c */ /* 0x000fc80003f26270 */
[----:B------:R-:W-:Y:S01]  /*1cb0*/  DADD R10, R12, -UR10 ;  /* 0x8000000a0c0a7e29 */ /* 0x000fe20008000000 */
[----:B------:R-:W-:Y:S01]  /*1cc0*/  UMOV UR10, 0x54442d18 ;  /* 0x54442d18000a7882 */ /* 0x000fe20000000000 */
[----:B------:R-:W-:-:S06]  /*1cd0*/  UMOV UR11, 0x400921fb ;  /* 0x400921fb000b7882 */ /* 0x000fcc0000000000 */
[----:B------:R-:W-:-:S10]  /*1ce0*/  DADD R10, -R10, UR10 ;  /* 0x0000000a0a0a7e29 */ /* 0x000fd40008000100 */
[----:B------:R-:W-:Y:S02]  /*1cf0*/  FSEL R10, R10, R12, !P1 ;  /* 0x0000000c0a0a7208 */ /* 0x000fe40004800000 */
[----:B------:R-:W-:-:S07]  /*1d00*/  FSEL R11, R11, R13, !P1 ;  /* 0x0000000d0b0b7208 */ /* 0x000fce0004800000 */
.L_x_18:
[----:B------:R-:W-:Y:S05]  /*1d10*/  BSYNC.RECONVERGENT B0 ;  /* 0x0000000000007941 */ /* 0x000fea0003800200 */
.L_x_16:
[----:B------:R-:W0:Y:S01]  /*1d20*/  MUFU.RCP64H R9, 0.017453283071517944336 ;  /* 0x3f91df4600097908 */ /* 0x000e220000001800 */
[----:B------:R-:W-:Y:S01]  /*1d30*/  IMAD.MOV.U32 R14, RZ, RZ, -0x5dad62c7 ;  /* 0xa2529d39ff0e7424 */ /* 0x000fe200078e00ff */
[----:B------:R-:W-:Y:S01]  /*1d40*/  FSETP.GEU.AND P2, PT, |R11|, 6.5827683646048100446e-37, PT ;  /* 0x036000000b00780b */ /* 0x000fe20003f4e200 */
[----:B------:R-:W-:Y:S01]  /*1d50*/  IMAD.MOV.U32 R15, RZ, RZ, 0x3f91df46 ;  /* 0x3f91df46ff0f7424 */ /* 0x000fe200078e00ff */
[----:B------:R-:W-:Y:S01]  /*1d60*/  BSSY.RECONVERGENT B0, `(.L_x_19) ;  /* 0x0000013000007945 */ /* 0x000fe20003800200 */
[----:B------:R-:W-:-:S06]  /*1d70*/  IMAD.MOV.U32 R8, RZ, RZ, 0x1 ;  /* 0x00000001ff087424 */ /* 0x000fcc00078e00ff */
[----:B0-----:R-:W-:-:S08]  /*1d80*/  DFMA R12, R8, -R14, 1 ;  /* 0x3ff00000080c742b */ /* 0x001fd0000000080e */
[----:B------:R-:W-:-:S08]  /*1d90*/  DFMA R12, R12, R12, R12 ;  /* 0x0000000c0c0c722b */ /* 0x000fd0000000000c */
[----:B------:R-:W-:-:S08]  /*1da0*/  DFMA R12, R8, R12, R8 ;  /* 0x0000000c080c722b */ /* 0x000fd00000000008 */
[----:B------:R-:W-:-:S08]  /*1db0*/  DFMA R8, R12, -R14, 1 ;  /* 0x3ff000000c08742b */ /* 0x000fd0000000080e */
[----:B------:R-:W-:-:S08]  /*1dc0*/  DFMA R8, R12, R8, R12 ;  /* 0x000000080c08722b */ /* 0x000fd0000000000c */
[----:B------:R-:W-:-:S08]  /*1dd0*/  DMUL R12, R8, R10 ;  /* 0x0000000a080c7228 */ /* 0x000fd00000000000 */
[----:B------:R-:W-:-:S08]  /*1de0*/  DFMA R14, R12, -R14, R10 ;  /* 0x8000000e0c0e722b */ /* 0x000fd0000000000a */
[----:B------:R-:W-:-:S10]  /*1df0*/  DFMA R8, R8, R14, R12 ;  /* 0x0000000e0808722b */ /* 0x000fd4000000000c */
[----:B------:R-:W-:-:S05]  /*1e00*/  FFMA R12, RZ, 1.1396262645721435547, R9 ;  /* 0x3f91df46ff0c7823 */ /* 0x000fca0000000009 */
[----:B------:R-:W-:-:S13]  /*1e10*/  FSETP.GT.AND P1, PT, |R12|, 1.469367938527859385e-39, PT ;  /* 0x001000000c00780b */ /* 0x000fda0003f24200 */
[----:B------:R-:W-:Y:S05]  /*1e20*/  @P1 BRA P2, `(.L_x_20) ;  /* 0x0000000000181947 */ /* 0x000fea0001000000 */
[----:B------:R-:W-:Y:S01]  /*1e30*/  IMAD.MOV.U32 R14, RZ, RZ, R10 ;  /* 0x000000ffff0e7224 */ /* 0x000fe200078e000a */
[----:B------:R-:W-:Y:S01]  /*1e40*/  MOV R16, 0x1e90 ;  /* 0x00001e9000107802 */ /* 0x000fe20000000f00 */
[----:B------:R-:W-:Y:S02]  /*1e50*/  IMAD.MOV.U32 R15, RZ, RZ, R11 ;  /* 0x000000ffff0f7224 */ /* 0x000fe400078e000b */
[----:B------:R-:W-:Y:S02]  /*1e60*/  IMAD.MOV.U32 R12, RZ, RZ, -0x5dad62c7 ;  /* 0xa2529d39ff0c7424 */ /* 0x000fe400078e00ff */
[----:B------:R-:W-:-:S07]  /*1e70*/  IMAD.MOV.U32 R13, RZ, RZ, 0x3f91df46 ;  /* 0x3f91df46ff0d7424 */ /* 0x000fce00078e00ff */
[----:B------:R-:W-:Y:S05]  /*1e80*/  CALL.REL.NOINC `($__internal_0_$__cuda_sm20_div_rn_f64_full) ;  /* 0x0000000000b07944 */ /* 0x000fea0003c00000 */
.L_x_20:
[----:B------:R-:W-:Y:S05]  /*1e90*/  BSYNC.RECONVERGENT B0 ;  /* 0x0000000000007941 */ /* 0x000fea0003800200 */
.L_x_19:
[----:B------:R-:W-:Y:S01]  /*1ea0*/  DSETP.GEU.AND P1, PT, R8, 10, PT ;  /* 0x402400000800742a */ /* 0x000fe20003f2e000 */
[----:B------:R-:W-:-:S13]  /*1eb0*/  BSSY.RECONVERGENT B0, `(.L_x_21) ;  /* 0x0000023000007945 */ /* 0x000fda0003800200 */
[----:B------:R-:W-:Y:S05]  /*1ec0*/  @P1 BRA `(.L_x_22) ;  /* 0x0000000000841947 */ /* 0x000fea0003800000 */
[----:B------:R-:W0:Y:S01]  /*1ed0*/  LDC.64 R14, c[0x0][0x3a0] ;  /* 0x0000e800ff0e7b82 */ /* 0x000e220000000a00 */
[----:B------:R-:W0:Y:S01]  /*1ee0*/  MUFU.RCP64H R11, UR7 ;  /* 0x00000007000b7d08 */ /* 0x000e220008001800 */
[----:B------:R-:W-:Y:S01]  /*1ef0*/  IMAD.MOV.U32 R10, RZ, RZ, 0x1 ;  /* 0x00000001ff0a7424 */ /* 0x000fe200078e00ff */
[----:B------:R-:W-:Y:S01]  /*1f00*/  FSETP.GEU.AND P2, PT, |R9|, 6.5827683646048100446e-37, PT ;  /* 0x036000000900780b */ /* 0x000fe20003f4e200 */
[----:B------:R-:W-:Y:S04]  /*1f10*/  BSSY.RECONVERGENT B1, `(.L_x_23) ;  /* 0x0000015000017945 */ /* 0x000fe80003800200 */
        /* <DEDUP_REMOVED lines=8> */
[----:B------:R-:W-:-:S05]  /*1fa0*/  FFMA R12, RZ, UR7, R11 ;  /* 0x00000007ff0c7c23 */ /* 0x000fca000800000b */
[----:B------:R-:W-:-:S13]  /*1fb0*/  FSETP.GT.AND P1, PT, |R12|, 1.469367938527859385e-39, PT ;  /* 0x001000000c00780b */ /* 0x000fda0003f24200 */
[----:B------:R-:W-:Y:S05]  /*1fc0*/  @P1 BRA P2, `(.L_x_24) ;  /* 0x0000000000241947 */ /* 0x000fea0001000000 */
[----:B------:R-:W0:Y:S01]  /*1fd0*/  LDCU.64 UR10, c[0x0][0x3a0] ;  /* 0x00007400ff0a77ac */ /* 0x000e220008000a00 */
[----:B------:R-:W-:Y:S01]  /*1fe0*/  IMAD.MOV.U32 R14, RZ, RZ, R8 ;  /* 0x000000ffff0e7224 */ /* 0x000fe200078e0008 */
[----:B------:R-:W-:Y:S01]  /*1ff0*/  MOV R16, 0x2040 ;  /* 0x0000204000107802 */ /* 0x000fe20000000f00 */
[----:B------:R-:W-:Y:S02]  /*2000*/  IMAD.MOV.U32 R15, RZ, RZ, R9 ;  /* 0x000000ffff0f7224 */ /* 0x000fe400078e0009 */
[----:B0-----:R-:W-:Y:S02]  /*2010*/  IMAD.U32 R12, RZ, RZ, UR10 ;  /* 0x0000000aff0c7e24 */ /* 0x001fe4000f8e00ff */
[----:B------:R-:W-:-:S07]  /*2020*/  IMAD.U32 R13, RZ, RZ, UR11 ;  /* 0x0000000bff0d7e24 */ /* 0x000fce000f8e00ff */
[----:B------:R-:W-:Y:S05]  /*2030*/  CALL.REL.NOINC `($__internal_0_$__cuda_sm20_div_rn_f64_full) ;  /* 0x0000000000447944 */ /* 0x000fea0003c00000 */
[----:B------:R-:W-:Y:S02]  /*2040*/  IMAD.MOV.U32 R10, RZ, RZ, R8 ;  /* 0x000000ffff0a7224 */ /* 0x000fe400078e0008 */
[----:B------:R-:W-:-:S07]  /*2050*/  IMAD.MOV.U32 R11, RZ, RZ, R9 ;  /* 0x000000ffff0b7224 */ /* 0x000fce00078e0009 */
.L_x_24:
[----:B------:R-:W-:Y:S05]  /*2060*/  BSYNC.RECONVERGENT B1 ;  /* 0x0000000000017941 */ /* 0x000fea0003800200 */
.L_x_23:
[----:B------:R-:W0:Y:S02]  /*2070*/  F2I.F64.TRUNC R13, R10 ;  /* 0x0000000a000d7311 */ /* 0x000e24000030d100 */
[----:B0-----:R-:W-:-:S13]  /*2080*/  ISETP.GT.AND P1, PT, R13, 0x9, PT ;  /* 0x000000090d00780c */ /* 0x001fda0003f24270 */
[----:B------:R-:W-:Y:S05]  /*2090*/  @P1 BRA `(.L_x_22) ;  /* 0x0000000000101947 */ /* 0x000fea0003800000 */
[----:B------:R-:W0:Y:S01]  /*20a0*/  LDC.64 R8, c[0x0][0x398] ;  /* 0x0000e600ff087b82 */ /* 0x000e220000000a00 */
[----:B------:R-:W-:Y:S02]  /*20b0*/  IMAD.MOV.U32 R11, RZ, RZ, 0x1 ;  /* 0x00000001ff0b7424 */ /* 0x000fe400078e00ff */
[----:B0-----:R-:W-:-:S05]  /*20c0*/  IMAD.WIDE R8, R13, 0x4, R8 ;  /* 0x000000040d087825 */ /* 0x001fca00078e0208 */
[----:B------:R0:W-:Y:S02]  /*20d0*/  REDG.E.ADD.STRONG.GPU desc[UR4][R8.64], R11 ;  /* 0x0000000b0800798e */ /* 0x0001e4000c12e104 */
.L_x_22:
[----:B------:R-:W-:Y:S05]  /*20e0*/  BSYNC.RECONVERGENT B0 ;  /* 0x0000000000007941 */ /* 0x000fea0003800200 */
.L_x_21:
[C---:B0-----:R-:W-:Y:S02]  /*20f0*/  VIADD R8, R0.reuse, 0x2 ;  /* 0x0000000200087836 */ /* 0x041fe40000000000 */
[----:B------:R-:W-:Y:S02]  /*2100*/  VIADD R0, R0, 0x1 ;  /* 0x0000000100007836 */ /* 0x000fe40000000000 */
[----:B------:R-:W-:Y:S01]  /*2110*/  VIADD R3, R3, 0x1 ;  /* 0x0000000103037836 */ /* 0x000fe20000000000 */
[----:B------:R-:W-:-:S13]  /*2120*/  ISETP.GE.AND P1, PT, R8, UR6, PT ;  /* 0x0000000608007c0c */ /* 0x000fda000bf26270 */
[----:B------:R-:W-:Y:S05]  /*2130*/  @!P1 BRA `(.L_x_25) ;  /* 0xffffffe000609947 */ /* 0x000fea000383ffff */
[----:B------:R-:W-:Y:S05]  /*2140*/  EXIT ;  /* 0x000000000000794d */ /* 0x000fea0003800000 */
        .weak           $__internal_0_$__cuda_sm20_div_rn_f64_full
        .type           $__internal_0_$__cuda_sm20_div_rn_f64_full,@function
        .size           $__internal_0_$__cuda_sm20_div_rn_f64_full,($_Z10computeACFPKdS0_iPid$__internal_trig_reduction_slowpathd - $__internal_0_$__cuda_sm20_div_rn_f64_full)
$__internal_0_$__cuda_sm20_div_rn_f64_full:
[C---:B------:R-:W-:Y:S01]  /*2150*/  FSETP.GEU.AND P1, PT, |R13|.reuse, 1.469367938527859385e-39, PT ;  /* 0x001000000d00780b */ /* 0x040fe20003f2e200 */
[----:B------:R-:W-:Y:S01]  /*2160*/  IMAD.MOV.U32 R24, RZ, RZ, 0x1 ;  /* 0x00000001ff187424 */ /* 0x000fe200078e00ff */
[----:B------:R-:W-:Y:S01]  /*2170*/  LOP3.LUT R10, R13, 0x800fffff, RZ, 0xc0, !PT ;  /* 0x800fffff0d0a7812 */ /* 0x000fe200078ec0ff */
[----:B------:R-:W-:Y:S01]  /*2180*/  BSSY.RECONVERGENT B2, `(.L_x_26) ;  /* 0x0000055000027945 */ /* 0x000fe20003800200 */
[C---:B------:R-:W-:Y:S02]  /*2190*/  FSETP.GEU.AND P3, PT, |R15|.reuse, 1.469367938527859385e-39, PT ;  /* 0x001000000f00780b */ /* 0x040fe40003f6e200 */
[----:B------:R-:W-:Y:S01]  /*21a0*/  LOP3.LUT R11, R10, 0x3ff00000, RZ, 0xfc, !PT ;  /* 0x3ff000000a0b7812 */ /* 0x000fe200078efcff */
[----:B------:R-:W-:Y:S01]  /*21b0*/  IMAD.MOV.U32 R10, RZ, RZ, R12 ;  /* 0x000000ffff0a7224 */ /* 0x000fe200078e000c */
[----:B------:R-:W-:Y:S02]  /*21c0*/  LOP3.LUT R17, R15, 0x7ff00000, RZ, 0xc0, !PT ;  /* 0x7ff000000f117812 */ /* 0x000fe400078ec0ff */
[----:B------:R-:W-:-:S03]  /*21d0*/  LOP3.LUT R28, R13, 0x7ff00000, RZ, 0xc0, !PT ;  /* 0x7ff000000d1c7812 */ /* 0x000fc600078ec0ff */
[----:B------:R-:W-:Y:S01]  /*21e0*/  @!P1 DMUL R10, R12, 8.98846567431157953865e+307 ;  /* 0x7fe000000c0a9828 */ /* 0x000fe20000000000 */
[----:B------:R-:W-:-:S03]  /*21f0*/  ISETP.GE.U32.AND P2, PT, R17, R28, PT ;  /* 0x0000001c1100720c */ /* 0x000fc60003f46070 */
[----:B------:R-:W-:Y:S01]  /*2200*/  @!P3 LOP3.LUT R18, R13, 0x7ff00000, RZ, 0xc0, !PT ;  /* 0x7ff000000d12b812 */ /* 0x000fe200078ec0ff */
[----:B------:R-:W-:Y:S01]  /*2210*/  @!P3 IMAD.MOV.U32 R30, RZ, RZ, RZ ;  /* 0x000000ffff1eb224 */ /* 0x000fe200078e00ff */
[----:B------:R-:W0:Y:S02]  /*2220*/  MUFU.RCP64H R25, R11 ;  /* 0x0000000b00197308 */ /* 0x000e240000001800 */
[----:B------:R-:W-:Y:S01]  /*2230*/  @!P3 ISETP.GE.U32.AND P4, PT, R17, R18, PT ;  /* 0x000000121100b20c */ /* 0x000fe20003f86070 */
[----:B------:R-:W-:-:S05]  /*2240*/  IMAD.MOV.U32 R18, RZ, RZ, 0x1ca00000 ;  /* 0x1ca00000ff127424 */ /* 0x000fca00078e00ff */
[----:B------:R-:W-:-:S04]  /*2250*/  @!P3 SEL R19, R18, 0x63400000, !P4 ;  /* 0x634000001213b807 */ /* 0x000fc80006000000 */
[----:B------:R-:W-:-:S04]  /*2260*/  @!P3 LOP3.LUT R19, R19, 0x80000000, R15, 0xf8, !PT ;  /* 0x800000001313b812 */ /* 0x000fc800078ef80f */
[----:B------:R-:W-:Y:S01]  /*2270*/  @!P3 LOP3.LUT R31, R19, 0x100000, RZ, 0xfc, !PT ;  /* 0x00100000131fb812 */ /* 0x000fe200078efcff */
[----:B0-----:R-:W-:-:S08]  /*2280*/  DFMA R8, R24, -R10, 1 ;  /* 0x3ff000001808742b */ /* 0x001fd0000000080a */
[----:B------:R-:W-:-:S08]  /*2290*/  DFMA R8, R8, R8, R8 ;  /* 0x000000080808722b */ /* 0x000fd00000000008 */
[----:B------:R-:W-:Y:S01]  /*22a0*/  DFMA R24, R24, R8, R24 ;  /* 0x000000081818722b */ /* 0x000fe20000000018 */
[----:B------:R-:W-:Y:S01]  /*22b0*/  SEL R9, R18, 0x63400000, !P2 ;  /* 0x6340000012097807 */ /* 0x000fe20005000000 */
[----:B------:R-:W-:-:S03]  /*22c0*/  IMAD.MOV.U32 R8, RZ, RZ, R14 ;  /* 0x000000ffff087224 */ /* 0x000fc600078e000e */
[----:B------:R-:W-:-:S03]  /*22d0*/  LOP3.LUT R9, R9, 0x800fffff, R15, 0xf8, !PT ;  /* 0x800fffff09097812 */ /* 0x000fc600078ef80f */
[----:B------:R-:W-:-:S03]  /*22e0*/  DFMA R26, R24, -R10, 1 ;  /* 0x3ff00000181a742b */ /* 0x000fc6000000080a */
[----:B------:R-:W-:Y:S01]  /*22f0*/  @!P3 DFMA R8, R8, 2, -R30 ;  /* 0x400000000808b82b */ /* 0x000fe2000000081e */
[----:B------:R-:W-:-:S04]  /*2300*/  IMAD.MOV.U32 R31, RZ, RZ, R17 ;  /* 0x000000ffff1f7224 */ /* 0x000fc800078e0011 */
[----:B------:R-:W-:Y:S01]  /*2310*/  DFMA R24, R24, R26, R24 ;  /* 0x0000001a1818722b */ /* 0x000fe20000000018 */
[----:B------:R-:W-:Y:S01]  /*2320*/  IMAD.MOV.U32 R30, RZ, RZ, R28 ;  /* 0x000000ffff1e7224 */ /* 0x000fe200078e001c */
[----:B------:R-:W-:-:S03]  /*2330*/  @!P1 LOP3.LUT R30, R11, 0x7ff00000, RZ, 0xc0, !PT ;  /* 0x7ff000000b1e9812 */ /* 0x000fc600078ec0ff */
[----:B------:R-:W-:Y:S02]  /*2340*/  @!P3 LOP3.LUT R31, R9, 0x7ff00000, RZ, 0xc0, !PT ;  /* 0x7ff00000091fb812 */ /* 0x000fe400078ec0ff */
[----:B------:R-:W-:Y:S01]  /*2350*/  VIADD R32, R30, 0xffffffff ;  /* 0xffffffff1e207836 */ /* 0x000fe20000000000 */
[----:B------:R-:W-:Y:S02]  /*2360*/  DMUL R26, R24, R8 ;  /* 0x00000008181a7228 */ /* 0x000fe40000000000 */
[----:B------:R-:W-:-:S05]  /*2370*/  VIADD R19, R31, 0xffffffff ;  /* 0xffffffff1f137836 */ /* 0x000fca0000000000 */
[----:B------:R-:W-:Y:S01]  /*2380*/  ISETP.GT.U32.AND P1, PT, R19, 0x7feffffe, PT ;  /* 0x7feffffe1300780c */ /* 0x000fe20003f24070 */
[----:B------:R-:W-:-:S03]  /*2390*/  DFMA R28, R26, -R10, R8 ;  /* 0x8000000a1a1c722b */ /* 0x000fc60000000008 */
[----:B------:R-:W-:-:S05]  /*23a0*/  ISETP.GT.U32.OR P1, PT, R32, 0x7feffffe, P1 ;  /* 0x7feffffe2000780c */ /* 0x000fca0000f24470 */
[----:B------:R-:W-:-:S08]  /*23b0*/  DFMA R24, R24, R28, R26 ;  /* 0x0000001c1818722b */ /* 0x000fd0000000001a */
[----:B------:R-:W-:Y:S05]  /*23c0*/  @P1 BRA `(.L_x_27) ;  /* 0x00000000006c1947 */ /* 0x000fea0003800000 */
[----:B------:R-:W-:-:S04]  /*23d0*/  LOP3.LUT R26, R13, 0x7ff00000, RZ, 0xc0, !PT ;  /* 0x7ff000000d1a7812 */ /* 0x000fc800078ec0ff */
[CC--:B------:R-:W-:Y:S02]  /*23e0*/  VIADDMNMX R14, R17.reuse, -R26.reuse, 0xb9600000, !PT ;  /* 0xb9600000110e7446 */ /* 0x0c0fe4000780091a */
[----:B------:R-:W-:Y:S02]  /*23f0*/  ISETP.GE.U32.AND P1, PT, R17, R26, PT ;  /* 0x0000001a1100720c */ /* 0x000fe40003f26070 */
[----:B------:R-:W-:Y:S02]  /*2400*/  VIMNMX R14, PT, PT, R14, 0x46a00000, PT ;  /* 0x46a000000e0e7848 */ /* 0x000fe40003fe0100 */
[----:B------:R-:W-:-:S05]  /*2410*/  SEL R17, R18, 0x63400000, !P1 ;  /* 0x6340000012117807 */ /* 0x000fca0004800000 */
[----:B------:R-:W-:Y:S02]  /*2420*/  IMAD.IADD R17, R14, 0x1, -R17 ;  /* 0x000000010e117824 */ /* 0x000fe400078e0a11 */
[----:B------:R-:W-:Y:S02]  /*2430*/  IMAD.MOV.U32 R14, RZ, RZ, RZ ;  /* 0x000000ffff0e7224 */ /* 0x000fe400078e00ff */
[----:B------:R-:W-:-:S06]  /*2440*/  VIADD R15, R17, 0x7fe00000 ;  /* 0x7fe00000110f7836 */ /* 0x000fcc0000000000 */
[----:B------:R-:W-:-:S10]  /*2450*/  DMUL R18, R24, R14 ;  /* 0x0000000e18127228 */ /* 0x000fd40000000000 */
[----:B------:R-:W-:-:S13]  /*2460*/  FSETP.GTU.AND P1, PT, |R19|, 1.469367938527859385e-39, PT ;  /* 0x001000001300780b */ /* 0x000fda0003f2c200 */
[----:B------:R-:W-:Y:S05]  /*2470*/  @P1 BRA `(.L_x_28) ;  /* 0x0000000000941947 */ /* 0x000fea0003800000 */
[----:B------:R-:W-:Y:S01]  /*2480*/  DFMA R8, R24, -R10, R8 ;  /* 0x8000000a1808722b */ /* 0x000fe20000000008 */
[----:B------:R-:W-:-:S09]  /*2490*/  IMAD.MOV.U32 R14, RZ, RZ, RZ ;  /* 0x000000ffff0e7224 */ /* 0x000fd200078e00ff */
[C---:B------:R-:W-:Y:S02]  /*24a0*/  FSETP.NEU.AND P1, PT, R9.reuse, RZ, PT ;  /* 0x000000ff0900720b */ /* 0x040fe40003f2d000 */
[----:B------:R-:W-:-:S04]  /*24b0*/  LOP3.LUT R13, R9, 0x80000000, R13, 0x48, !PT ;  /* 0x80000000090d7812 */ /* 0x000fc800078e480d */
[----:B------:R-:W-:-:S07]  /*24c0*/  LOP3.LUT R15, R13, R15, RZ, 0xfc, !PT ;  /* 0x0000000f0d0f7212 */ /* 0x000fce00078efcff */
[----:B------:R-:W-:Y:S05]  /*24d0*/  @!P1 BRA `(.L_x_28) ;  /* 0x00000000007c9947 */ /* 0x000fea0003800000 */
[----:B------:R-:W-:Y:S01]  /*24e0*/  IMAD.MOV R9, RZ, RZ, -R17 ;  /* 0x000000ffff097224 */ /* 0x000fe200078e0a11 */
[----:B------:R-:W-:Y:S01]  /*24f0*/  DMUL.RP R14, R24, R14 ;  /* 0x0000000e180e7228 */ /* 0x000fe20000008000 */
[----:B------:R-:W-:-:S06]  /*2500*/  IMAD.MOV.U32 R8, RZ, RZ, RZ ;  /* 0x000000ffff087224 */ /* 0x000fcc00078e00ff */
[----:B------:R-:W-:-:S03]  /*2510*/  DFMA R8, R18, -R8, R24 ;  /* 0x800000081208722b */ /* 0x000fc60000000018 */
[----:B------:R-:W-:-:S03]  /*2520*/  LOP3.LUT R13, R15, R13, RZ, 0x3c, !PT ;  /* 0x0000000d0f0d7212 */ /* 0x000fc600078e3cff */
[----:B------:R-:W-:-:S04]  /*2530*/  IADD3 R8, PT, PT, -R17, -0x43300000, RZ ;  /* 0xbcd0000011087810 */ /* 0x000fc80007ffe1ff */
[----:B------:R-:W-:-:S04]  /*2540*/  FSETP.NEU.AND P1, PT, |R9|, R8, PT ;  /* 0x000000080900720b */ /* 0x000fc80003f2d200 */
[----:B------:R-:W-:Y:S02]  /*2550*/  FSEL R18, R14, R18, !P1 ;  /* 0x000000120e127208 */ /* 0x000fe40004800000 */
[----:B------:R-:W-:Y:S01]  /*2560*/  FSEL R19, R13, R19, !P1 ;  /* 0x000000130d137208 */ /* 0x000fe20004800000 */
[----:B------:R-:W-:Y:S06]  /*2570*/  BRA `(.L_x_28) ;  /* 0x0000000000547947 */ /* 0x000fec0003800000 */
.L_x_27:
[----:B------:R-:W-:-:S14]  /*2580*/  DSETP.NAN.AND P1, PT, R14, R14, PT ;  /* 0x0000000e0e00722a */ /* 0x000fdc0003f28000 */
[----:B------:R-:W-:Y:S05]  /*2590*/  @P1 BRA `(.L_x_29) ;  /* 0x0000000000441947 */ /* 0x000fea0003800000 */
[----:B------:R-:W-:-:S14]  /*25a0*/  DSETP.NAN.AND P1, PT, R12, R12, PT ;  /* 0x0000000c0c00722a */ /* 0x000fdc0003f28000 */
[----:B------:R-:W-:Y:S05]  /*25b0*/  @P1 BRA `(.L_x_30) ;  /* 0x0000000000301947 */ /* 0x000fea0003800000 */
[----:B------:R-:W-:Y:S01]  /*25c0*/  ISETP.NE.AND P1, PT, R31, R30, PT ;  /* 0x0000001e1f00720c */ /* 0x000fe20003f25270 */
[----:B------:R-:W-:Y:S02]  /*25d0*/  IMAD.MOV.U32 R18, RZ, RZ, 0x0 ;  /* 0x00000000ff127424 */ /* 0x000fe400078e00ff */
[----:B------:R-:W-:-:S10]  /*25e0*/  IMAD.MOV.U32 R19, RZ, RZ, -0x80000 ;  /* 0xfff80000ff137424 */ /* 0x000fd400078e00ff */
[----:B------:R-:W-:Y:S05]  /*25f0*/  @!P1 BRA `(.L_x_28) ;  /* 0x0000000000349947 */ /* 0x000fea0003800000 */
[----:B------:R-:W-:Y:S02]  /*2600*/  ISETP.NE.AND P1, PT, R31, 0x7ff00000, PT ;  /* 0x7ff000001f00780c */ /* 0x000fe40003f25270 */
[----:B------:R-:W-:Y:S02]  /*2610*/  LOP3.LUT R19, R15, 0x80000000, R13, 0x48, !PT ;  /* 0x800000000f137812 */ /* 0x000fe400078e480d */
[----:B------:R-:W-:-:S13]  /*2620*/  ISETP.EQ.OR P1, PT, R30, RZ, !P1 ;  /* 0x000000ff1e00720c */ /* 0x000fda0004f22670 */
[----:B------:R-:W-:Y:S01]  /*2630*/  @P1 LOP3.LUT R8, R19, 0x7ff00000, RZ, 0xfc, !PT ;  /* 0x7ff0000013081812 */ /* 0x000fe200078efcff */
[----:B------:R-:W-:Y:S02]  /*2640*/  @!P1 IMAD.MOV.U32 R18, RZ, RZ, RZ ;  /* 0x000000ffff129224 */ /* 0x000fe400078e00ff */
[----:B------:R-:W-:Y:S02]  /*2650*/  @P1 IMAD.MOV.U32 R18, RZ, RZ, RZ ;  /* 0x000000ffff121224 */ /* 0x000fe400078e00ff */
[----:B------:R-:W-:Y:S01]  /*2660*/  @P1 IMAD.MOV.U32 R19, RZ, RZ, R8 ;  /* 0x000000ffff131224 */ /* 0x000fe200078e0008 */
[----:B------:R-:W-:Y:S06]  /*2670*/  BRA `(.L_x_28) ;  /* 0x0000000000147947 */ /* 0x000fec0003800000 */
.L_x_30:
[----:B------:R-:W-:Y:S01]  /*2680*/  LOP3.LUT R19, R13, 0x80000, RZ, 0xfc, !PT ;  /* 0x000800000d137812 */ /* 0x000fe200078efcff */
[----:B------:R-:W-:Y:S01]  /*2690*/  IMAD.MOV.U32 R18, RZ, RZ, R12 ;  /* 0x000000ffff127224 */ /* 0x000fe200078e000c */
[----:B------:R-:W-:Y:S06]  /*26a0*/  BRA `(.L_x_28) ;  /* 0x0000000000087947 */ /* 0x000fec0003800000 */
.L_x_29:
[----:B------:R-:W-:Y:S01]  /*26b0*/  LOP3.LUT R19, R15, 0x80000, RZ, 0xfc, !PT ;  /* 0x000800000f137812 */ /* 0x000fe200078efcff */
[----:B------:R-:W-:-:S07]  /*26c0*/  IMAD.MOV.U32 R18, RZ, RZ, R14 ;  /* 0x000000ffff127224 */ /* 0x000fce00078e000e */
.L_x_28:
[----:B------:R-:W-:Y:S05]  /*26d0*/  BSYNC.RECONVERGENT B2 ;  /* 0x0000000000027941 */ /* 0x000fea0003800200 */
.L_x_26:
[----:B------:R-:W-:Y:S02]  /*26e0*/  IMAD.MOV.U32 R17, RZ, RZ, 0x0 ;  /* 0x00000000ff117424 */ /* 0x000fe400078e00ff */
[----:B------:R-:W-:Y:S02]  /*26f0*/  IMAD.MOV.U32 R8, RZ, RZ, R18 ;  /* 0x000000ffff087224 */ /* 0x000fe400078e0012 */
[----:B------:R-:W-:Y:S01]  /*2700*/  IMAD.MOV.U32 R9, RZ, RZ, R19 ;  /* 0x000000ffff097224 */ /* 0x000fe200078e0013 */
[----:B------:R-:W-:Y:S06]  /*2710*/  RET.REL.NODEC R16 `(_Z10computeACFPKdS0_iPid) ;  /* 0xffffffd810387950 */ /* 0x000fec0003c3ffff */
        .type           $_Z10computeACFPKdS0_iPid$__internal_trig_reduction_slowpathd,@function
        .size           $_Z10computeACFPKdS0_iPid$__internal_trig_reduction_slowpathd,(.L_x_40 - $_Z10computeACFPKdS0_iPid$__internal_trig_reduction_slowpathd)
$_Z10computeACFPKdS0_iPid$__internal_trig_reduction_slowpathd:
[----:B------:R-:W-:Y:S01]  /*2720*/  SHF.R.U32.HI R35, RZ, 0x14, R33 ;  /* 0x00000014ff237819 */ /* 0x000fe20000011621 */
[----:B------:R-:W-:-:S03]  /*2730*/  IMAD.MOV.U32 R8, RZ, RZ, RZ ;  /* 0x000000ffff087224 */ /* 0x000fc600078e00ff */
[----:B------:R-:W-:-:S04]  /*2740*/  LOP3.LUT R9, R35, 0x7ff, RZ, 0xc0, !PT ;  /* 0x000007ff23097812 */ /* 0x000fc800078ec0ff */
[----:B------:R-:W-:-:S13]  /*2750*/  ISETP.NE.AND P1, PT, R9, 0x7ff, PT ;  /* 0x000007ff0900780c */ /* 0x000fda0003f25270 */
[----:B------:R-:W-:Y:S05]  /*2760*/  @!P1 BRA `(.L_x_31) ;  /* 0x0000000800649947 */ /* 0x000fea0003800000 */
[----:B------:R-:W-:Y:S01]  /*2770*/  VIADD R8, R9, 0xfffffc00 ;  /* 0xfffffc0009087836 */ /* 0x000fe20000000000 */
[----:B------:R-:W-:Y:S01]  /*2780*/  BSSY.RECONVERGENT B2, `(.L_x_32) ;  /* 0x0000033000027945 */ /* 0x000fe20003800200 */
[----:B------:R-:W-:-:S03]  /*2790*/  CS2R R36, SRZ ;  /* 0x0000000000247805 */ /* 0x000fc6000001ff00 */
[----:B------:R-:W-:Y:S02]  /*27a0*/  SHF.R.U32.HI R12, RZ, 0x6, R8 ;  /* 0x00000006ff0c7819 */ /* 0x000fe40000011608 */
[----:B------:R-:W-:Y:S02]  /*27b0*/  ISETP.GE.U32.AND P1, PT, R8, 0x80, PT ;  /* 0x000000800800780c */ /* 0x000fe40003f26070 */
[C---:B------:R-:W-:Y:S02]  /*27c0*/  IADD3 R8, PT, PT, -R12.reuse, 0x13, RZ ;  /* 0x000000130c087810 */ /* 0x040fe40007ffe1ff */
[----:B------:R-:W-:Y:S02]  /*27d0*/  IADD3 R10, PT, PT, -R12, 0xf, RZ ;  /* 0x0000000f0c0a7810 */ /* 0x000fe40007ffe1ff */
[----:B------:R-:W-:-:S04]  /*27e0*/  SEL R13, R8, 0x12, P1 ;  /* 0x00000012080d7807 */ /* 0x000fc80000800000 */
[----:B------:R-:W-:-:S13]  /*27f0*/  ISETP.GE.AND P1, PT, R10, R13, PT ;  /* 0x0000000d0a00720c */ /* 0x000fda0003f26270 */
[----:B------:R-:W-:Y:S05]  /*2800*/  @P1 BRA `(.L_x_33) ;  /* 0x0000000000a81947 */ /* 0x000fea0003800000 */
[----:B------:R-:W0:Y:S01]  /*2810*/  LDC.64 R8, c[0x0][0x358] ;  /* 0x0000d600ff087b82 */ /* 0x000e220000000a00 */
[C---:B------:R-:W-:Y:S01]  /*2820*/  SHF.L.U64.HI R14, R11.reuse, 0xb, R33 ;  /* 0x0000000b0b0e7819 */ /* 0x040fe20000010221 */
[----:B------:R-:W-:Y:S01]  /*2830*/  BSSY.RECONVERGENT B3, `(.L_x_34) ;  /* 0x0000021000037945 */ /* 0x000fe20003800200 */
[----:B------:R-:W-:Y:S01]  /*2840*/  IADD3 R12, PT, PT, RZ, -R12, -R13 ;  /* 0x8000000cff0c7210 */ /* 0x000fe20007ffe80d */
[----:B------:R-:W-:Y:S01]  /*2850*/  IMAD.SHL.U32 R11, R11, 0x800, RZ ;  /* 0x000008000b0b7824 */ /* 0x000fe200078e00ff */
[----:B------:R-:W-:Y:S01]  /*2860*/  CS2R R36, SRZ ;  /* 0x0000000000247805 */ /* 0x000fe2000001ff00 */
[----:B------:R-:W-:Y:S01]  /*2870*/  IMAD.MOV.U32 R13, RZ, RZ, RZ ;  /* 0x000000ffff0d7224 */ /* 0x000fe200078e00ff */
[----:B------:R-:W-:-:S07]  /*2880*/  LOP3.LUT R14, R14, 0x80000000, RZ, 0xfc, !PT ;  /* 0x800000000e0e7812 */ /* 0x000fce00078efcff */
.L_x_35:
[----:B------:R-:W1:Y:S01]  /*2890*/  LDC.64 R16, c[0x4][RZ] ;  /* 0x01000000ff107b82 */ /* 0x000e620000000a00 */
[----:B0-----:R-:W-:Y:S02]  /*28a0*/  R2UR UR10, R8 ;  /* 0x00000000080a72ca */ /* 0x001fe400000e0000 */
[----:B------:R-:W-:Y:S01]  /*28b0*/  R2UR UR11, R9 ;  /* 0x00000000090b72ca */ /* 0x000fe200000e0000 */
[----:B-1----:R-:W-:-:S12]  /*28c0*/  IMAD.WIDE R18, R10, 0x8, R16 ;  /* 0x000000080a127825 */ /* 0x002fd800078e0210 */
[----:B------:R-:W2:Y:S01]  /*28d0*/  LDG.E.64.CONSTANT R18, desc[UR10][R18.64] ;  /* 0x0000000a12127981 */ /* 0x000ea2000c1e9b00 */
[----:B------:R-:W-:Y:S02]  /*28e0*/  VIADD R12, R12, 0x1 ;  /* 0x000000010c0c7836 */ /* 0x000fe40000000000 */
[C---:B------:R-:W-:Y:S02]  /*28f0*/  IMAD R34, R13.reuse, 0x8, R1 ;  /* 0x000000080d227824 */ /* 0x040fe400078e0201 */
[----:B------:R-:W-:Y:S02]  /*2900*/  VIADD R13, R13, 0x1 ;  /* 0x000000010d0d7836 */ /* 0x000fe40000000000 */
[----:B------:R-:W-:Y:S02]  /*2910*/  VIADD R10, R10, 0x1 ;  /* 0x000000010a0a7836 */ /* 0x000fe40000000000 */
[----:B--2---:R-:W-:-:S04]  /*2920*/  IMAD.WIDE.U32 R36, P5, R18, R11, R36 ;  /* 0x0000000b12247225 */ /* 0x004fc800078a0024 */
[-C--:B------:R-:W-:Y:S02]  /*2930*/  IMAD R15, R18, R14.reuse, RZ ;  /* 0x0000000e120f7224 */ /* 0x080fe400078e02ff */
[C---:B------:R-:W-:Y:S02]  /*2940*/  IMAD R16, R19.reuse, R11, RZ ;  /* 0x0000000b13107224 */ /* 0x040fe400078e02ff */
[----:B------:R-:W-:Y:S01]  /*2950*/  IMAD.HI.U32 R17, R19, R14, RZ ;  /* 0x0000000e13117227 */ /* 0x000fe200078e00ff */
[----:B------:R-:W-:-:S04]  /*2960*/  IADD3 R15, P1, PT, R15, R37, RZ ;  /* 0x000000250f0f7210 */ /* 0x000fc80007f3e0ff */
[----:B------:R-:W-:Y:S01]  /*2970*/  IADD3 R37, P2, PT, R16, R15, RZ ;  /* 0x0000000f10257210 */ /* 0x000fe20007f5e0ff */
[----:B------:R-:W-:-:S04]  /*2980*/  IMAD.HI.U32 R16, R18, R14, RZ ;  /* 0x0000000e12107227 */ /* 0x000fc800078e00ff */
[C---:B------:R-:W-:Y:S01]  /*2990*/  IMAD.HI.U32 R15, R19.reuse, R11, RZ ;  /* 0x0000000b130f7227 */ /* 0x040fe200078e00ff */
[----:B------:R0:W-:Y:S03]  /*29a0*/  STL.64 [R34], R36 ;  /* 0x0000002422007387 */ /* 0x0001e60000100a00 */
[----:B------:R-:W-:Y:S02]  /*29b0*/  IMAD.X R16, RZ, RZ, R16, P5 ;  /* 0x000000ffff107224 */ /* 0x000fe400028e0610 */
[----:B------:R-:W-:-:S03]  /*29c0*/  IMAD R18, R19, R14, RZ ;  /* 0x0000000e13127224 */ /* 0x000fc600078e02ff */
[----:B------:R-:W-:-:S04]  /*29d0*/  IADD3.X R15, P1, PT, R15, R16, RZ, P1, !PT ;  /* 0x000000100f0f7210 */ /* 0x000fc80000f3e4ff */
[----:B------:R-:W-:Y:S01]  /*29e0*/  IADD3.X R18, P2, PT, R18, R15, RZ, P2, !PT ;  /* 0x0000000f12127210 */ /* 0x000fe2000175e4ff */
[----:B------:R-:W-:Y:S01]  /*29f0*/  IMAD.X R17, RZ, RZ, R17, P1 ;  /* 0x000000ffff117224 */ /* 0x000fe200008e0611 */
[----:B------:R-:W-:-:S03]  /*2a00*/  ISETP.NE.AND P1, PT, R12, -0xf, PT ;  /* 0xfffffff10c00780c */ /* 0x000fc60003f25270 */
[----:B0-----:R-:W-:Y:S02]  /*2a10*/  IMAD.X R37, RZ, RZ, R17, P2 ;  /* 0x000000ffff257224 */ /* 0x001fe400010e0611 */
[----:B------:R-:W-:-:S08]  /*2a20*/  IMAD.MOV.U32 R36, RZ, RZ, R18 ;  /* 0x000000ffff247224 */ /* 0x000fd000078e0012 */
[----:B------:R-:W-:Y:S05]  /*2a30*/  @P1 BRA `(.L_x_35) ;  /* 0xfffffffc00941947 */ /* 0x000fea000383ffff */
[----:B------:R-:W-:Y:S05]  /*2a40*/  BSYNC.RECONVERGENT B3 ;  /* 0x0000000000037941 */ /* 0x000fea0003800200 */
.L_x_34:
[----:B------:R-:W-:-:S05]  /*2a50*/  LOP3.LUT R8, R35, 0x7ff, RZ, 0xc0, !PT ;  /* 0x000007ff23087812 */ /* 0x000fca00078ec0ff */
[----:B------:R-:W-:-:S05]  /*2a60*/  VIADD R8, R8, 0xfffffc00 ;  /* 0xfffffc0008087836 */ /* 0x000fca0000000000 */
[----:B------:R-:W-:Y:S02]  /*2a70*/  SHF.R.U32.HI R9, RZ, 0x6, R8 ;  /* 0x00000006ff097819 */ /* 0x000fe40000011608 */
[----:B------:R-:W-:Y:S02]  /*2a80*/  ISETP.GE.U32.AND P1, PT, R8, 0x80, PT ;  /* 0x000000800800780c */ /* 0x000fe40003f26070 */
[----:B------:R-:W-:-:S04]  /*2a90*/  IADD3 R9, PT, PT, -R9, 0x13, RZ ;  /* 0x0000001309097810 */ /* 0x000fc80007ffe1ff */
[----:B------:R-:W-:-:S07]  /*2aa0*/  SEL R10, R9, 0x12, P1 ;  /* 0x00000012090a7807 */ /* 0x000fce0000800000 */
.L_x_33:
[----:B------:R-:W-:Y:S05]  /*2ab0*/  BSYNC.RECONVERGENT B2 ;  /* 0x0000000000027941 */ /* 0x000fea0003800200 */
.L_x_32:
[C---:B------:R-:W-:Y:S02]  /*2ac0*/  LOP3.LUT R8, R35.reuse, 0x7ff, RZ, 0xc0, !PT ;  /* 0x000007ff23087812 */ /* 0x040fe400078ec0ff */
[----:B------:R-:W-:-:S03]  /*2ad0*/  LOP3.LUT P1, R35, R35, 0x3f, RZ, 0xc0, !PT ;  /* 0x0000003f23237812 */ /* 0x000fc6000782c0ff */
[----:B------:R-:W-:-:S05]  /*2ae0*/  VIADD R8, R8, 0xfffffc00 ;  /* 0xfffffc0008087836 */ /* 0x000fca0000000000 */
[----:B------:R-:W-:-:S05]  /*2af0*/  SHF.R.U32.HI R9, RZ, 0x6, R8 ;  /* 0x00000006ff097819 */ /* 0x000fca0000011608 */
[----:B------:R-:W-:-:S04]  /*2b00*/  IMAD.IADD R8, R9, 0x1, R10 ;  /* 0x0000000109087824 */ /* 0x000fc800078e020a */
[----:B------:R-:W-:-:S05]  /*2b10*/  IMAD.U32 R18, R8, 0x8, R1 ;  /* 0x0000000808127824 */ /* 0x000fca00078e0001 */
[----:B------:R0:W-:Y:S04]  /*2b20*/  STL.64 [R18+-0x78], R36 ;  /* 0xffff882412007387 */ /* 0x0001e80000100a00 */
[----:B------:R-:W2:Y:S04]  /*2b30*/  @P1 LDL.64 R12, [R1+0x8] ;  /* 0x00000800010c1983 */ /* 0x000ea80000100a00 */
[----:B------:R-:W3:Y:S04]  /*2b40*/  LDL.64 R10, [R1+0x10] ;  /* 0x00001000010a7983 */ /* 0x000ee80000100a00 */
[----:B------:R-:W4:Y:S01]  /*2b50*/  LDL.64 R8, [R1+0x18] ;  /* 0x0000180001087983 */ /* 0x000f220000100a00 */
[----:B------:R-:W-:Y:S01]  /*2b60*/  BSSY.RECONVERGENT B2, `(.L_x_36) ;  /* 0x0000035000027945 */ /* 0x000fe20003800200 */
[----:B--2---:R-:W-:-:S02]  /*2b70*/  @P1 SHF.R.U64 R17, R12, 0x1, R13 ;  /* 0x000000010c111819 */ /* 0x004fc4000000120d */
[----:B------:R-:W-:Y:S02]  /*2b80*/  @P1 SHF.R.U32.HI R19, RZ, 0x1, R13 ;  /* 0x00000001ff131819 */ /* 0x000fe4000001160d */
[----:B------:R-:W-:Y:S02]  /*2b90*/  @P1 LOP3.LUT R12, R35, 0x3f, RZ, 0x3c, !PT ;  /* 0x0000003f230c1812 */ /* 0x000fe400078e3cff */
[--C-:B---3--:R-:W-:Y:S02]  /*2ba0*/  @P1 SHF.R.U32.HI R13, RZ, 0x1, R11.reuse ;  /* 0x00000001ff0d1819 */ /* 0x108fe4000001160b */
[C---:B------:R-:W-:Y:S02]  /*2bb0*/  @P1 SHF.R.U64 R14, R10.reuse, 0x1, R11 ;  /* 0x000000010a0e1819 */ /* 0x040fe4000000120b */
[----:B------:R-:W-:Y:S02]  /*2bc0*/  @P1 SHF.L.U32 R16, R10, R35, RZ ;  /* 0x000000230a101219 */ /* 0x000fe400000006ff */
[----:B------:R-:W-:-:S02]  /*2bd0*/  @P1 SHF.R.U64 R17, R17, R12, R19 ;  /* 0x0000000c11111219 */ /* 0x000fc40000001213 */
[-C--:B------:R-:W-:Y:S02]  /*2be0*/  @P1 SHF.L.U64.HI R15, R10, R35.reuse, R11 ;  /* 0x000000230a0f1219 */ /* 0x080fe4000001020b */
[-C--:B0-----:R-:W-:Y:S02]  /*2bf0*/  @P1 SHF.R.U32.HI R18, RZ, R12.reuse, R19 ;  /* 0x0000000cff121219 */ /* 0x081fe40000011613 */
[----:B----4-:R-:W-:Y:S02]  /*2c00*/  @P1 SHF.L.U32 R19, R8, R35, RZ ;  /* 0x0000002308131219 */ /* 0x010fe400000006ff */
[----:B------:R-:W-:Y:S02]  /*2c10*/  @P1 SHF.R.U64 R14, R14, R12, R13 ;  /* 0x0000000c0e0e1219 */ /* 0x000fe4000000120d */
[----:B------:R-:W-:Y:S02]  /*2c20*/  @P1 LOP3.LUT R10, R16, R17, RZ, 0xfc, !PT ;  /* 0x00000011100a1212 */ /* 0x000fe400078efcff */
[----:B------:R-:W-:-:S02]  /*2c30*/  @P1 LOP3.LUT R11, R15, R18, RZ, 0xfc, !PT ;  /* 0x000000120f0b1212 */ /* 0x000fc400078efcff */
[----:B------:R-:W-:Y:S02]  /*2c40*/  @P1 SHF.L.U64.HI R35, R8, R35, R9 ;  /* 0x0000002308231219 */ /* 0x000fe40000010209 */
[----:B------:R-:W-:Y:S02]  /*2c50*/  @P1 LOP3.LUT R8, R19, R14, RZ, 0xfc, !PT ;  /* 0x0000000e13081212 */ /* 0x000fe400078efcff */
[----:B------:R-:W-:Y:S01]  /*2c60*/  @P1 SHF.R.U32.HI R14, RZ, R12, R13 ;  /* 0x0000000cff0e1219 */ /* 0x000fe2000001160d */
[C---:B------:R-:W-:Y:S01]  /*2c70*/  IMAD.SHL.U32 R12, R10.reuse, 0x4, RZ ;  /* 0x000000040a0c7824 */ /* 0x040fe200078e00ff */
[----:B------:R-:W-:Y:S02]  /*2c80*/  SHF.L.U64.HI R10, R10, 0x2, R11 ;  /* 0x000000020a0a7819 */ /* 0x000fe4000001020b */
[----:B------:R-:W-:Y:S02]  /*2c90*/  @P1 LOP3.LUT R9, R35, R14, RZ, 0xfc, !PT ;  /* 0x0000000e23091212 */ /* 0x000fe400078efcff */
[----:B------:R-:W-:-:S02]  /*2ca0*/  SHF.L.W.U32.HI R11, R11, 0x2, R8 ;  /* 0x000000020b0b7819 */ /* 0x000fc40000010e08 */
[----:B------:R-:W-:Y:S02]  /*2cb0*/  IADD3 RZ, P1, PT, RZ, -R12, RZ ;  /* 0x8000000cffff7210 */ /* 0x000fe40007f3e0ff */
[----:B------:R-:W-:Y:S02]  /*2cc0*/  LOP3.LUT R13, RZ, R10, RZ, 0x33, !PT ;  /* 0x0000000aff0d7212 */ /* 0x000fe400078e33ff */
[----:B------:R-:W-:Y:S02]  /*2cd0*/  SHF.L.W.U32.HI R8, R8, 0x2, R9 ;  /* 0x0000000208087819 */ /* 0x000fe40000010e09 */
[----:B------:R-:W-:Y:S02]  /*2ce0*/  LOP3.LUT R14, RZ, R11, RZ, 0x33, !PT ;  /* 0x0000000bff0e7212 */ /* 0x000fe400078e33ff */
[----:B------:R-:W-:Y:S02]  /*2cf0*/  IADD3.X R13, P1, PT, RZ, R13, RZ, P1, !PT ;  /* 0x0000000dff0d7210 */ /* 0x000fe40000f3e4ff */
[----:B------:R-:W-:-:S02]  /*2d00*/  LOP3.LUT R15, RZ, R8, RZ, 0x33, !PT ;  /* 0x00000008ff0f7212 */ /* 0x000fc400078e33ff */
[----:B------:R-:W-:Y:S02]  /*2d10*/  IADD3.X R14, P2, PT, RZ, R14, RZ, P1, !PT ;  /* 0x0000000eff0e7210 */ /* 0x000fe40000f5e4ff */
[----:B------:R-:W-:-:S03]  /*2d20*/  ISETP.GT.U32.AND P5, PT, R11, -0x1, PT ;  /* 0xffffffff0b00780c */ /* 0x000fc60003fa4070 */
[----:B------:R-:W-:Y:S01]  /*2d30*/  IMAD.X R15, RZ, RZ, R15, P2 ;  /* 0x000000ffff0f7224 */ /* 0x000fe200010e060f */
[----:B------:R-:W-:-:S04]  /*2d40*/  ISETP.GT.AND.EX P1, PT, R8, -0x1, PT, P5 ;  /* 0xffffffff0800780c */ /* 0x000fc80003f24350 */
[----:B------:R-:W-:Y:S02]  /*2d50*/  SEL R15, R8, R15, P1 ;  /* 0x0000000f080f7207 */ /* 0x000fe40000800000 */
[----:B------:R-:W-:Y:S02]  /*2d60*/  SEL R16, R11, R14, P1 ;  /* 0x0000000e0b107207 */ /* 0x000fe40000800000 */
[----:B------:R-:W-:-:S04]  /*2d70*/  ISETP.NE.U32.AND P2, PT, R15, RZ, PT ;  /* 0x000000ff0f00720c */ /* 0x000fc80003f45070 */
[----:B------:R-:W-:Y:S01]  /*2d80*/  SEL R11, R16, R15, !P2 ;  /* 0x0000000f100b7207 */ /* 0x000fe20005000000 */
[----:B------:R-:W-:-:S05]  /*2d90*/  @!P1 IMAD.MOV R12, RZ, RZ, -R12 ;  /* 0x000000ffff0c9224 */ /* 0x000fca00078e0a0c */
[----:B------:R-:W0:Y:S02]  /*2da0*/  FLO.U32 R11, R11 ;  /* 0x0000000b000b7300 */ /* 0x000e2400000e0000 */
[C---:B0-----:R-:W-:Y:S02]  /*2db0*/  IADD3 R17, PT, PT, -R11.reuse, 0x1f, RZ ;  /* 0x0000001f0b117810 */ /* 0x041fe40007ffe1ff */
[----:B------:R-:W-:-:S03]  /*2dc0*/  IADD3 R14, PT, PT, -R11, 0x3f, RZ ;  /* 0x0000003f0b0e7810 */ /* 0x000fc60007ffe1ff */
[----:B------:R-:W-:Y:S01]  /*2dd0*/  @P2 IMAD.MOV R14, RZ, RZ, R17 ;  /* 0x000000ffff0e2224 */ /* 0x000fe200078e0211 */
[----:B------:R-:W-:-:S04]  /*2de0*/  SEL R17, R10, R13, P1 ;  /* 0x0000000d0a117207 */ /* 0x000fc80000800000 */
[----:B------:R-:W-:-:S13]  /*2df0*/  ISETP.NE.AND P2, PT, R14, RZ, PT ;  /* 0x000000ff0e00720c */ /* 0x000fda0003f45270 */
[----:B------:R-:W-:Y:S05]  /*2e00*/  @!P2 BRA `(.L_x_37) ;  /* 0x000000000028a947 */ /* 0x000fea0003800000 */
[----:B------:R-:W-:Y:S02]  /*2e10*/  LOP3.LUT R11, R14, 0x3f, RZ, 0xc0, !PT ;  /* 0x0000003f0e0b7812 */ /* 0x000fe400078ec0ff */
[--C-:B------:R-:W-:Y:S02]  /*2e20*/  SHF.R.U64 R13, R12, 0x1, R17.reuse ;  /* 0x000000010c0d7819 */ /* 0x100fe40000001211 */
[----:B------:R-:W-:Y:S02]  /*2e30*/  SHF.R.U32.HI R17, RZ, 0x1, R17 ;  /* 0x00000001ff117819 */ /* 0x000fe40000011611 */
[----:B------:R-:W-:Y:S02]  /*2e40*/  LOP3.LUT R10, R14, 0x3f, RZ, 0xc, !PT ;  /* 0x0000003f0e0a7812 */ /* 0x000fe400078e0cff */
[CC--:B------:R-:W-:Y:S02]  /*2e50*/  SHF.L.U64.HI R15, R16.reuse, R11.reuse, R15 ;  /* 0x0000000b100f7219 */ /* 0x0c0fe4000001020f */
[----:B------:R-:W-:-:S02]  /*2e60*/  SHF.L.U32 R11, R16, R11, RZ ;  /* 0x0000000b100b7219 */ /* 0x000fc400000006ff */
[-CC-:B------:R-:W-:Y:S02]  /*2e70*/  SHF.R.U64 R16, R13, R10.reuse, R17.reuse ;  /* 0x0000000a0d107219 */ /* 0x180fe40000001211 */
[----:B------:R-:W-:Y:S02]  /*2e80*/  SHF.R.U32.HI R10, RZ, R10, R17 ;  /* 0x0000000aff0a7219 */ /* 0x000fe40000011611 */
[----:B------:R-:W-:Y:S02]  /*2e90*/  LOP3.LUT R16, R11, R16, RZ, 0xfc, !PT ;  /* 0x000000100b107212 */ /* 0x000fe400078efcff */
[----:B------:R-:W-:-:S07]  /*2ea0*/  LOP3.LUT R15, R15, R10, RZ, 0xfc, !PT ;  /* 0x0000000a0f0f7212 */ /* 0x000fce00078efcff */
.L_x_37:
[----:B------:R-:W-:Y:S05]  /*2eb0*/  BSYNC.RECONVERGENT B2 ;  /* 0x0000000000027941 */ /* 0x000fea0003800200 */
.L_x_36:
[----:B------:R-:W-:Y:S01]  /*2ec0*/  IMAD.WIDE.U32 R12, R16, 0x2168c235, RZ ;  /* 0x2168c235100c7825 */ /* 0x000fe200078e00ff */
[----:B------:R-:W-:-:S03]  /*2ed0*/  SHF.R.U32.HI R9, RZ, 0x1e, R9 ;  /* 0x0000001eff097819 */ /* 0x000fc60000011609 */
[----:B------:R-:W-:Y:S01]  /*2ee0*/  IMAD.MOV.U32 R10, RZ, RZ, R13 ;  /* 0x000000ffff0a7224 */ /* 0x000fe200078e000d */
[----:B------:R-:W-:Y:S01]  /*2ef0*/  IADD3 RZ, P2, PT, R12, R12, RZ ;  /* 0x0000000c0cff7210 */ /* 0x000fe20007f5e0ff */
[----:B------:R-:W-:Y:S01]  /*2f00*/  IMAD.MOV.U32 R11, RZ, RZ, RZ ;  /* 0x000000ffff0b7224 */ /* 0x000fe200078e00ff */
[----:B------:R-:W-:Y:S01]  /*2f10*/  LEA.HI R8, R8, R9, RZ, 0x1 ;  /* 0x0000000908087211 */ /* 0x000fe200078f08ff */
[----:B------:R-:W-:-:S04]  /*2f20*/  IMAD.HI.U32 R13, R15, -0x36f0255e, RZ ;  /* 0xc90fdaa20f0d7827 */ /* 0x000fc800078e00ff */
[----:B------:R-:W-:-:S04]  /*2f30*/  IMAD.WIDE.U32 R10, R16, -0x36f0255e, R10 ;  /* 0xc90fdaa2100a7825 */ /* 0x000fc800078e000a */
[----:B------:R-:W-:-:S04]  /*2f40*/  IMAD.WIDE.U32 R10, P5, R15, 0x2168c235, R10 ;  /* 0x2168c2350f0a7825 */ /* 0x000fc800078a000a */
[----:B------:R-:W-:Y:S01]  /*2f50*/  IMAD R15, R15, -0x36f0255e, RZ ;  /* 0xc90fdaa20f0f7824 */ /* 0x000fe200078e02ff */
[----:B------:R-:W-:Y:S01]  /*2f60*/  IADD3.X RZ, P2, PT, R10, R10, RZ, P2, !PT ;  /* 0x0000000a0aff7210 */ /* 0x000fe2000175e4ff */
[----:B------:R-:W-:-:S03]  /*2f70*/  IMAD.X R12, RZ, RZ, R13, P5 ;  /* 0x000000ffff0c7224 */ /* 0x000fc600028e060d */
[----:B------:R-:W-:-:S04]  /*2f80*/  IADD3 R11, P5, PT, R15, R11, RZ ;  /* 0x0000000b0f0b7210 */ /* 0x000fc80007fbe0ff */
[C---:B------:R-:W-:Y:S01]  /*2f90*/  ISETP.GT.U32.AND P6, PT, R11.reuse, RZ, PT ;  /* 0x000000ff0b00720c */ /* 0x040fe20003fc4070 */
[----:B------:R-:W-:Y:S01]  /*2fa0*/  IMAD.X R12, RZ, RZ, R12, P5 ;  /* 0x000000ffff0c7224 */ /* 0x000fe200028e060c */
[----:B------:R-:W-:-:S04]  /*2fb0*/  IADD3.X R10, P5, PT, R11, R11, RZ, P2, !PT ;  /* 0x0000000b0b0a7210 */ /* 0x000fc800017be4ff */
[C---:B------:R-:W-:Y:S01]  /*2fc0*/  ISETP.GT.AND.EX P2, PT, R12.reuse, RZ, PT, P6 ;  /* 0x000000ff0c00720c */ /* 0x040fe20003f44360 */
[----:B------:R-:W-:-:S03]  /*2fd0*/  IMAD.X R13, R12, 0x1, R12, P5 ;  /* 0x000000010c0d7824 */ /* 0x000fc600028e060c */
[----:B------:R-:W-:Y:S02]  /*2fe0*/  SEL R11, R10, R11, P2 ;  /* 0x0000000b0a0b7207 */ /* 0x000fe40001000000 */
[----:B------:R-:W-:Y:S02]  /*2ff0*/  SEL R12, R13, R12, P2 ;  /* 0x0000000c0d0c7207 */ /* 0x000fe40001000000 */
[----:B------:R-:W-:Y:S02]  /*3000*/  IADD3 R11, P5, PT, R11, 0x1, RZ ;  /* 0x000000010b0b7810 */ /* 0x000fe40007fbe0ff */
[----:B------:R-:W-:Y:S02]  /*3010*/  SEL R13, RZ, 0xffffffff, !P2 ;  /* 0xffffffffff0d7807 */ /* 0x000fe40005000000 */
[----:B------:R-:W-:Y:S01]  /*3020*/  LOP3.LUT P2, R10, R33, 0x80000000, RZ, 0xc0, !PT ;  /* 0x80000000210a7812 */ /* 0x000fe2000784c0ff */
[----:B------:R-:W-:Y:S02]  /*3030*/  IMAD.X R12, RZ, RZ, R12, P5 ;  /* 0x000000ffff0c7224 */ /* 0x000fe400028e060c */
[----:B------:R-:W-:Y:S01]  /*3040*/  IMAD.IADD R33, R13, 0x1, -R14 ;  /* 0x000000010d217824 */ /* 0x000fe200078e0a0e */
[----:B------:R-:W-:-:S02]  /*3050*/  @!P1 LOP3.LUT R10, R10, 0x80000000, RZ, 0x3c, !PT ;  /* 0x800000000a0a9812 */ /* 0x000fc400078e3cff */
[----:B------:R-:W-:Y:S01]  /*3060*/  SHF.R.U64 R11, R11, 0xa, R12 ;  /* 0x0000000a0b0b7819 */ /* 0x000fe2000000120c */
[----:B------:R-:W-:-:S03]  /*3070*/  IMAD.SHL.U32 R33, R33, 0x100000, RZ ;  /* 0x0010000021217824 */ /* 0x000fc600078e00ff */
[----:B------:R-:W-:-:S03]  /*3080*/  IADD3 R11, P5, PT, R11, 0x1, RZ ;  /* 0x000000010b0b7810 */ /* 0x000fc60007fbe0ff */
[----:B------:R-:W-:Y:S01]  /*3090*/  @P2 IMAD.MOV R8, RZ, RZ, -R8 ;  /* 0x000000ffff082224 */ /* 0x000fe200078e0a08 */
[----:B------:R-:W-:-:S04]  /*30a0*/  LEA.HI.X R12, R12, RZ, RZ, 0x16, P5 ;  /* 0x000000ff0c0c7211 */ /* 0x000fc800028fb4ff */
[--C-:B------:R-:W-:Y:S02]  /*30b0*/  SHF.R.U64 R11, R11, 0x1, R12.reuse ;  /* 0x000000010b0b7819 */ /* 0x100fe4000000120c */
[----:B------:R-:W-:Y:S02]  /*30c0*/  SHF.R.U32.HI R12, RZ, 0x1, R12 ;  /* 0x00000001ff0c7819 */ /* 0x000fe4000001160c */
[----:B------:R-:W-:-:S04]  /*30d0*/  IADD3 R11, P5, P6, RZ, RZ, R11 ;  /* 0x000000ffff0b7210 */ /* 0x000fc80007ebe00b */
[----:B------:R-:W-:-:S04]  /*30e0*/  IADD3.X R33, PT, PT, R33, 0x3fe00000, R12, P5, P6 ;  /* 0x3fe0000021217810 */ /* 0x000fc80002fec40c */
[----:B------:R-:W-:-:S07]  /*30f0*/  LOP3.LUT R33, R33, R10, RZ, 0xfc, !PT ;  /* 0x0000000a21217212 */ /* 0x000fce00078efcff */
.L_x_31:
[----:B------:R-:W-:Y:S02]  /*3100*/  IMAD.MOV.U32 R9, RZ, RZ, R33 ;  /* 0x000000ffff097224 */ /* 0x000fe400078e0021 */
[----:B------:R-:W-:Y:S02]  /*3110*/  IMAD.MOV.U32 R33, RZ, RZ, 0x0 ;  /* 0x00000000ff217424 */ /* 0x000fe400078e00ff */
[----:B------:R-:W-:Y:S02]  /*3120*/  IMAD.MOV.U32 R34, RZ, RZ, R8 ;  /* 0x000000ffff227224 */ /* 0x000fe400078e0008 */
[----:B------:R-:W-:Y:S01]  /*3130*/  IMAD.MOV.U32 R8, RZ, RZ, R11 ;  /* 0x000000ffff087224 */ /* 0x000fe200078e000b */
[----:B------:R-:W-:Y:S06]  /*3140*/  RET.REL.NODEC R32 `(_Z10computeACFPKdS0_iPid) ;  /* 0xffffffcc20ac7950 */ /* 0x000fec0003c3ffff */
.L_x_38:
[----:B------:R-:W-:-:S00]  /*3150*/  BRA `(.L_x_38) ;  /* 0xfffffffc00fc7947 */ /* 0x000fc0000383ffff */
[----:B------:R-:W-:-:S00]  /*3160*/  NOP ;  /* 0x0000000000007918 */ /* 0x000fc00000000000 */
        /* <DEDUP_REMOVED lines=9> */
.L_x_40:


//--------------------- .nv.global.init           --------------------------
	.section	.nv.global.init,"aw",@progbits
	.align	16
.nv.global.init:
	.type		__cudart_sin_cos_coeffs,@object
	.size		__cudart_sin_cos_coeffs,(__cudart_i2opi_d - __cudart_sin_cos_coeffs)
__cudart_sin_cos_coeffs:
        /*0000*/ 	.byte	0x46, 0xd2, 0xb0, 0x2c, 0xf1, 0xe5, 0x5a, 0xbe, 0x92, 0xe3, 0xac, 0x69, 0xe3, 0x1d, 0xc7, 0x3e
        /*0010*/ 	.byte	0xa1, 0x62, 0xdb, 0x19, 0xa0, 0x01, 0x2a, 0xbf, 0x18, 0x08, 0x11, 0x11, 0x11, 0x11, 0x81, 0x3f
        /*0020*/ 	.byte	0x54, 0x55, 0x55, 0x55, 0x55, 0x55, 0xc5, 0xbf, 0x00, 0x00, 0x00, 0x00, 0x00, 0x00, 0x00, 0x00
        /*0030*/ 	.byte	0x00, 0x00, 0x00, 0x00, 0x00, 0x00, 0x00, 0x00, 0x64, 0x81, 0xfd, 0x20, 0x83, 0xff, 0xa8, 0xbd
        /*0040*/ 	.byte	0x28, 0x85, 0xef, 0xc1, 0xa7, 0xee, 0x21, 0x3e, 0xd9, 0xe6, 0x06, 0x8e, 0x4f, 0x7e, 0x92, 0xbe
        /*0050*/ 	.byte	0xe9, 0xbc, 0xdd, 0x19, 0xa0, 0x01, 0xfa, 0x3e, 0x47, 0x5d, 0xc1, 0x16, 0x6c, 0xc1, 0x56, 0xbf
        /*0060*/ 	.byte	0x51, 0x55, 0x55, 0x55, 0x55, 0x55, 0xa5, 0x3f, 0x00, 0x00, 0x00, 0x00, 0x00, 0x00, 0xe0, 0xbf
        /*0070*/ 	.byte	0x00, 0x00, 0x00, 0x00, 0x00, 0x00, 0xf0, 0x3f, 0x00, 0x00, 0x00, 0x00, 0x00, 0x00, 0x00, 0x00
	.type		__cudart_i2opi_d,@object
	.size		__cudart_i2opi_d,(.L_0 - __cudart_i2opi_d)
__cudart_i2opi_d:
        /* <DEDUP_REMOVED lines=9> */
.L_0:


//--------------------- .nv.shared.reserved.0     --------------------------
	.section	.nv.shared.reserved.0,"aw",@nobits
	.weak		__nv_reservedSMEM_offset_0_alias
	.size		__nv_reservedSMEM_offset_0_alias, 0, 64
	.other		__nv_reservedSMEM_offset_0_alias,@"STO_CUDA_RESERVED_SHARED STV_DEFAULT"
__nv_reservedSMEM_offset_0_alias:
	.zero		0
	.zero		64


//--------------------- .nv.constant0._Z10computeACFPKdS0_iPid --------------------------
	.section	.nv.constant0._Z10computeACFPKdS0_iPid,"a",@progbits
	.sectionflags	@""
	.align	4
.nv.constant0._Z10computeACFPKdS0_iPid:
	.zero		936


//--------------------- SYMBOLS --------------------------

	.type		.nv.reservedSmem.offset0,@object
	.size		.nv.reservedSmem.offset0,0x4
